//
// Generated by NVIDIA NVVM Compiler
//
// Compiler Build ID: CL-36424714
// Cuda compilation tools, release 13.0, V13.0.88
// Based on NVVM 20.0.0
//

.version 9.0
.target sm_100
.address_size 64

	// .globl	_Z20prefixSumKoggleStonePfi
.extern .func  (.param .b32 func_retval0) vprintf
(
	.param .b64 vprintf_param_0,
	.param .b64 vprintf_param_1
)
;
// _ZZ16prefixSumOnBlockPfS_iE6preSum has been demoted
// _ZZ16prefixSumOnBlockPfS_iE9lastValue has been demoted
.global .align 4 .u32 blockCounter;
// _ZZ19prefixSumSinglePassPfS_S_iE6preSum has been demoted
// _ZZ19prefixSumSinglePassPfS_S_iE9lastValue has been demoted
// _ZZ19prefixSumSinglePassPfS_S_iE3bid has been demoted
// _ZZ19prefixSumSinglePassPfS_S_iE5value has been demoted
.global .align 1 .b8 _ZN34_INTERNAL_e469ff70_4_k_cu_6a2a1bce4cuda3std3__45__cpo5beginE[1];
.global .align 1 .b8 _ZN34_INTERNAL_e469ff70_4_k_cu_6a2a1bce4cuda3std3__45__cpo3endE[1];
.global .align 1 .b8 _ZN34_INTERNAL_e469ff70_4_k_cu_6a2a1bce4cuda3std3__45__cpo6cbeginE[1];
.global .align 1 .b8 _ZN34_INTERNAL_e469ff70_4_k_cu_6a2a1bce4cuda3std3__45__cpo4cendE[1];
.global .align 1 .b8 _ZN34_INTERNAL_e469ff70_4_k_cu_6a2a1bce4cuda3std3__45__cpo6rbeginE[1];
.global .align 1 .b8 _ZN34_INTERNAL_e469ff70_4_k_cu_6a2a1bce4cuda3std3__45__cpo4rendE[1];
.global .align 1 .b8 _ZN34_INTERNAL_e469ff70_4_k_cu_6a2a1bce4cuda3std3__45__cpo7crbeginE[1];
.global .align 1 .b8 _ZN34_INTERNAL_e469ff70_4_k_cu_6a2a1bce4cuda3std3__45__cpo5crendE[1];
.global .align 1 .b8 _ZN34_INTERNAL_e469ff70_4_k_cu_6a2a1bce4cuda3std3__436_GLOBAL__N__e469ff70_4_k_cu_6a2a1bce6ignoreE[1];
.global .align 1 .b8 _ZN34_INTERNAL_e469ff70_4_k_cu_6a2a1bce4cuda3std3__419piecewise_constructE[1];
.global .align 1 .b8 _ZN34_INTERNAL_e469ff70_4_k_cu_6a2a1bce4cuda3std3__48in_placeE[1];
.global .align 1 .b8 _ZN34_INTERNAL_e469ff70_4_k_cu_6a2a1bce4cuda3std3__420unreachable_sentinelE[1];
.global .align 1 .b8 _ZN34_INTERNAL_e469ff70_4_k_cu_6a2a1bce4cuda3std3__47nulloptE[1];
.global .align 1 .b8 _ZN34_INTERNAL_e469ff70_4_k_cu_6a2a1bce4cuda3std3__48unexpectE[1];
.global .align 1 .b8 _ZN34_INTERNAL_e469ff70_4_k_cu_6a2a1bce4cuda3std6ranges3__45__cpo4swapE[1];
.global .align 1 .b8 _ZN34_INTERNAL_e469ff70_4_k_cu_6a2a1bce4cuda3std6ranges3__45__cpo9iter_moveE[1];
.global .align 1 .b8 _ZN34_INTERNAL_e469ff70_4_k_cu_6a2a1bce4cuda3std6ranges3__45__cpo5beginE[1];
.global .align 1 .b8 _ZN34_INTERNAL_e469ff70_4_k_cu_6a2a1bce4cuda3std6ranges3__45__cpo3endE[1];
.global .align 1 .b8 _ZN34_INTERNAL_e469ff70_4_k_cu_6a2a1bce4cuda3std6ranges3__45__cpo6cbeginE[1];
.global .align 1 .b8 _ZN34_INTERNAL_e469ff70_4_k_cu_6a2a1bce4cuda3std6ranges3__45__cpo4cendE[1];
.global .align 1 .b8 _ZN34_INTERNAL_e469ff70_4_k_cu_6a2a1bce4cuda3std6ranges3__45__cpo7advanceE[1];
.global .align 1 .b8 _ZN34_INTERNAL_e469ff70_4_k_cu_6a2a1bce4cuda3std6ranges3__45__cpo9iter_swapE[1];
.global .align 1 .b8 _ZN34_INTERNAL_e469ff70_4_k_cu_6a2a1bce4cuda3std6ranges3__45__cpo4nextE[1];
.global .align 1 .b8 _ZN34_INTERNAL_e469ff70_4_k_cu_6a2a1bce4cuda3std6ranges3__45__cpo4prevE[1];
.global .align 1 .b8 _ZN34_INTERNAL_e469ff70_4_k_cu_6a2a1bce4cuda3std6ranges3__45__cpo4dataE[1];
.global .align 1 .b8 _ZN34_INTERNAL_e469ff70_4_k_cu_6a2a1bce4cuda3std6ranges3__45__cpo5cdataE[1];
.global .align 1 .b8 _ZN34_INTERNAL_e469ff70_4_k_cu_6a2a1bce4cuda3std6ranges3__45__cpo4sizeE[1];
.global .align 1 .b8 _ZN34_INTERNAL_e469ff70_4_k_cu_6a2a1bce4cuda3std6ranges3__45__cpo5ssizeE[1];
.global .align 1 .b8 _ZN34_INTERNAL_e469ff70_4_k_cu_6a2a1bce4cuda3std6ranges3__45__cpo8distanceE[1];
.global .align 1 .b8 _ZN34_INTERNAL_e469ff70_4_k_cu_6a2a1bce6thrust24THRUST_300001_SM_1000_NS8cuda_cub3parE[1];
.global .align 1 .b8 _ZN34_INTERNAL_e469ff70_4_k_cu_6a2a1bce6thrust24THRUST_300001_SM_1000_NS8cuda_cub10par_nosyncE[1];
.global .align 1 .b8 _ZN34_INTERNAL_e469ff70_4_k_cu_6a2a1bce6thrust24THRUST_300001_SM_1000_NS6system6detail10sequential3seqE[1];
.global .align 1 .b8 _ZN34_INTERNAL_e469ff70_4_k_cu_6a2a1bce6thrust24THRUST_300001_SM_1000_NS12placeholders2_1E[1];
.global .align 1 .b8 _ZN34_INTERNAL_e469ff70_4_k_cu_6a2a1bce6thrust24THRUST_300001_SM_1000_NS12placeholders2_2E[1];
.global .align 1 .b8 _ZN34_INTERNAL_e469ff70_4_k_cu_6a2a1bce6thrust24THRUST_300001_SM_1000_NS12placeholders2_3E[1];
.global .align 1 .b8 _ZN34_INTERNAL_e469ff70_4_k_cu_6a2a1bce6thrust24THRUST_300001_SM_1000_NS12placeholders2_4E[1];
.global .align 1 .b8 _ZN34_INTERNAL_e469ff70_4_k_cu_6a2a1bce6thrust24THRUST_300001_SM_1000_NS12placeholders2_5E[1];
.global .align 1 .b8 _ZN34_INTERNAL_e469ff70_4_k_cu_6a2a1bce6thrust24THRUST_300001_SM_1000_NS12placeholders2_6E[1];
.global .align 1 .b8 _ZN34_INTERNAL_e469ff70_4_k_cu_6a2a1bce6thrust24THRUST_300001_SM_1000_NS12placeholders2_7E[1];
.global .align 1 .b8 _ZN34_INTERNAL_e469ff70_4_k_cu_6a2a1bce6thrust24THRUST_300001_SM_1000_NS12placeholders2_8E[1];
.global .align 1 .b8 _ZN34_INTERNAL_e469ff70_4_k_cu_6a2a1bce6thrust24THRUST_300001_SM_1000_NS12placeholders2_9E[1];
.global .align 1 .b8 _ZN34_INTERNAL_e469ff70_4_k_cu_6a2a1bce6thrust24THRUST_300001_SM_1000_NS12placeholders3_10E[1];
.global .align 1 .b8 _ZN34_INTERNAL_e469ff70_4_k_cu_6a2a1bce6thrust24THRUST_300001_SM_1000_NS3seqE[1];
.extern .shared .align 16 .b8 preSum[];
.global .align 1 .b8 $str[4] = {37, 102, 10};

.visible .entry _Z20prefixSumKoggleStonePfi(
	.param .u64 .ptr .align 1 _Z20prefixSumKoggleStonePfi_param_0,
	.param .u32 _Z20prefixSumKoggleStonePfi_param_1
)
{
	.reg .pred 	%p<7>;
	.reg .b32 	%r<24>;
	.reg .b32 	%f<11>;
	.reg .b64 	%rd<5>;

	ld.param.u64 	%rd2, [_Z20prefixSumKoggleStonePfi_param_0];
	ld.param.u32 	%r7, [_Z20prefixSumKoggleStonePfi_param_1];
	cvta.to.global.u64 	%rd3, %rd2;
	mov.u32 	%r1, %ntid.x;
	mov.u32 	%r8, %ctaid.x;
	mov.u32 	%r2, %tid.x;
	mad.lo.s32 	%r3, %r1, %r8, %r2;
	setp.ge.s32 	%p1, %r3, %r7;
	mul.wide.s32 	%rd4, %r3, 4;
	add.s64 	%rd1, %rd3, %rd4;
	@%p1 bra 	$L__BB0_2;
	ld.global.f32 	%f4, [%rd1];
	shl.b32 	%r13, %r3, 2;
	mov.u32 	%r14, preSum;
	add.s32 	%r15, %r14, %r13;
	st.shared.f32 	[%r15], %f4;
	bra.uni 	$L__BB0_3;
$L__BB0_2:
	shl.b32 	%r9, %r3, 2;
	mov.u32 	%r10, preSum;
	add.s32 	%r11, %r10, %r9;
	mov.b32 	%r12, 0;
	st.shared.u32 	[%r11], %r12;
$L__BB0_3:
	setp.lt.u32 	%p2, %r1, 2;
	shl.b32 	%r16, %r2, 2;
	mov.u32 	%r17, preSum;
	add.s32 	%r4, %r17, %r16;
	@%p2 bra 	$L__BB0_10;
	mov.b32 	%r23, 1;
$L__BB0_5:
	bar.sync 	0;
	setp.lt.u32 	%p3, %r2, %r23;
	@%p3 bra 	$L__BB0_7;
	ld.shared.f32 	%f6, [%r4];
	sub.s32 	%r19, %r2, %r23;
	shl.b32 	%r20, %r19, 2;
	add.s32 	%r22, %r17, %r20;
	ld.shared.f32 	%f7, [%r22];
	add.f32 	%f10, %f6, %f7;
$L__BB0_7:
	setp.lt.u32 	%p4, %r2, %r23;
	bar.sync 	0;
	@%p4 bra 	$L__BB0_9;
	st.shared.f32 	[%r4], %f10;
$L__BB0_9:
	shl.b32 	%r23, %r23, 1;
	setp.lt.u32 	%p5, %r23, %r1;
	@%p5 bra 	$L__BB0_5;
$L__BB0_10:
	setp.ge.s32 	%p6, %r3, %r7;
	@%p6 bra 	$L__BB0_12;
	ld.shared.f32 	%f8, [%r4];
	st.global.f32 	[%rd1], %f8;
$L__BB0_12:
	ret;

}
	// .globl	_Z18prefixSumBrentKungPfi
.visible .entry _Z18prefixSumBrentKungPfi(
	.param .u64 .ptr .align 1 _Z18prefixSumBrentKungPfi_param_0,
	.param .u32 _Z18prefixSumBrentKungPfi_param_1
)
{
	.reg .pred 	%p<9>;
	.reg .b32 	%r<45>;
	.reg .b32 	%f<9>;
	.reg .b64 	%rd<5>;

	ld.param.u64 	%rd2, [_Z18prefixSumBrentKungPfi_param_0];
	ld.param.u32 	%r13, [_Z18prefixSumBrentKungPfi_param_1];
	cvta.to.global.u64 	%rd3, %rd2;
	mov.u32 	%r1, %ntid.x;
	mov.u32 	%r14, %ctaid.x;
	mov.u32 	%r2, %tid.x;
	mad.lo.s32 	%r3, %r1, %r14, %r2;
	setp.ge.s32 	%p1, %r3, %r13;
	mul.wide.s32 	%rd4, %r3, 4;
	add.s64 	%rd1, %rd3, %rd4;
	@%p1 bra 	$L__BB1_2;
	ld.global.f32 	%f1, [%rd1];
	shl.b32 	%r19, %r3, 2;
	mov.u32 	%r20, preSum;
	add.s32 	%r21, %r20, %r19;
	st.shared.f32 	[%r21], %f1;
	bra.uni 	$L__BB1_3;
$L__BB1_2:
	shl.b32 	%r15, %r3, 2;
	mov.u32 	%r16, preSum;
	add.s32 	%r17, %r16, %r15;
	mov.b32 	%r18, 0;
	st.shared.u32 	[%r17], %r18;
$L__BB1_3:
	bar.sync 	0;
	setp.lt.u32 	%p2, %r1, 2;
	mov.b32 	%r44, 1;
	@%p2 bra 	$L__BB1_8;
	add.s32 	%r4, %r2, 1;
	mov.b32 	%r43, 1;
$L__BB1_5:
	shl.b32 	%r44, %r43, 1;
	mul.lo.s32 	%r9, %r44, %r4;
	add.s32 	%r24, %r9, -1;
	setp.ge.u32 	%p3, %r24, %r1;
	@%p3 bra 	$L__BB1_7;
	sub.s32 	%r25, %r9, %r43;
	shl.b32 	%r26, %r25, 2;
	mov.u32 	%r27, preSum;
	add.s32 	%r28, %r27, %r26;
	ld.shared.f32 	%f2, [%r28+-4];
	shl.b32 	%r29, %r43, 2;
	add.s32 	%r30, %r28, %r29;
	ld.shared.f32 	%f3, [%r30+-4];
	add.f32 	%f4, %f2, %f3;
	st.shared.f32 	[%r30+-4], %f4;
$L__BB1_7:
	bar.sync 	0;
	setp.lt.u32 	%p4, %r44, %r1;
	mov.u32 	%r43, %r44;
	@%p4 bra 	$L__BB1_5;
$L__BB1_8:
	setp.lt.u32 	%p5, %r44, 4;
	@%p5 bra 	$L__BB1_13;
	add.s32 	%r6, %r2, 1;
	mov.u32 	%r35, preSum;
$L__BB1_10:
	shr.u32 	%r11, %r44, 1;
	mul.lo.s32 	%r12, %r11, %r6;
	shr.u32 	%r31, %r44, 2;
	add.s32 	%r32, %r12, %r31;
	add.s32 	%r33, %r32, -1;
	setp.ge.u32 	%p6, %r33, %r1;
	@%p6 bra 	$L__BB1_12;
	shl.b32 	%r34, %r12, 2;
	add.s32 	%r36, %r35, %r34;
	ld.shared.f32 	%f5, [%r36+-4];
	and.b32  	%r37, %r44, 2147483644;
	add.s32 	%r38, %r36, %r37;
	ld.shared.f32 	%f6, [%r38+-4];
	add.f32 	%f7, %f5, %f6;
	st.shared.f32 	[%r38+-4], %f7;
$L__BB1_12:
	bar.sync 	0;
	setp.gt.u32 	%p7, %r44, 7;
	mov.u32 	%r44, %r11;
	@%p7 bra 	$L__BB1_10;
$L__BB1_13:
	setp.ge.s32 	%p8, %r3, %r13;
	@%p8 bra 	$L__BB1_15;
	shl.b32 	%r39, %r2, 2;
	mov.u32 	%r40, preSum;
	add.s32 	%r41, %r40, %r39;
	ld.shared.f32 	%f8, [%r41];
	st.global.f32 	[%rd1], %f8;
$L__BB1_15:
	ret;

}
	// .globl	_Z16prefixSumOnBlockPfS_i
.visible .entry _Z16prefixSumOnBlockPfS_i(
	.param .u64 .ptr .align 1 _Z16prefixSumOnBlockPfS_i_param_0,
	.param .u64 .ptr .align 1 _Z16prefixSumOnBlockPfS_i_param_1,
	.param .u32 _Z16prefixSumOnBlockPfS_i_param_2
)
{
	.local .align 8 .b8 	__local_depot2[8];
	.reg .b64 	%SP;
	.reg .b64 	%SPL;
	.reg .pred 	%p<38>;
	.reg .b32 	%r<74>;
	.reg .b32 	%f<132>;
	.reg .b64 	%rd<13>;
	.reg .b64 	%fd<2>;
	// demoted variable
	.shared .align 4 .b8 _ZZ16prefixSumOnBlockPfS_iE6preSum[32768];
	// demoted variable
	.shared .align 4 .b8 _ZZ16prefixSumOnBlockPfS_iE9lastValue[4096];
	mov.u64 	%SPL, __local_depot2;
	cvta.local.u64 	%SP, %SPL;
	ld.param.u64 	%rd3, [_Z16prefixSumOnBlockPfS_i_param_0];
	ld.param.u64 	%rd2, [_Z16prefixSumOnBlockPfS_i_param_1];
	ld.param.u32 	%r15, [_Z16prefixSumOnBlockPfS_i_param_2];
	cvta.to.global.u64 	%rd4, %rd3;
	mov.u32 	%r1, %ctaid.x;
	shl.b32 	%r16, %r1, 13;
	mov.u32 	%r2, %tid.x;
	or.b32  	%r3, %r16, %r2;
	setp.ge.s32 	%p1, %r3, %r15;
	mul.wide.s32 	%rd5, %r3, 4;
	add.s64 	%rd1, %rd4, %rd5;
	mov.f32 	%f124, 0f00000000;
	@%p1 bra 	$L__BB2_2;
	ld.global.f32 	%f124, [%rd1];
$L__BB2_2:
	shl.b32 	%r17, %r2, 2;
	mov.u32 	%r18, _ZZ16prefixSumOnBlockPfS_iE6preSum;
	add.s32 	%r4, %r18, %r17;
	st.shared.f32 	[%r4], %f124;
	add.s32 	%r5, %r3, 1024;
	setp.ge.s32 	%p2, %r5, %r15;
	mov.f32 	%f125, 0f00000000;
	@%p2 bra 	$L__BB2_4;
	ld.global.f32 	%f125, [%rd1+4096];
$L__BB2_4:
	st.shared.f32 	[%r4+4096], %f125;
	add.s32 	%r6, %r3, 2048;
	setp.ge.s32 	%p3, %r6, %r15;
	mov.f32 	%f126, 0f00000000;
	@%p3 bra 	$L__BB2_6;
	ld.global.f32 	%f126, [%rd1+8192];
$L__BB2_6:
	st.shared.f32 	[%r4+8192], %f126;
	add.s32 	%r7, %r3, 3072;
	setp.ge.s32 	%p4, %r7, %r15;
	mov.f32 	%f127, 0f00000000;
	@%p4 bra 	$L__BB2_8;
	ld.global.f32 	%f127, [%rd1+12288];
$L__BB2_8:
	st.shared.f32 	[%r4+12288], %f127;
	add.s32 	%r8, %r3, 4096;
	setp.ge.s32 	%p5, %r8, %r15;
	mov.f32 	%f128, 0f00000000;
	@%p5 bra 	$L__BB2_10;
	ld.global.f32 	%f128, [%rd1+16384];
$L__BB2_10:
	st.shared.f32 	[%r4+16384], %f128;
	add.s32 	%r9, %r3, 5120;
	setp.ge.s32 	%p6, %r9, %r15;
	mov.f32 	%f129, 0f00000000;
	@%p6 bra 	$L__BB2_12;
	ld.global.f32 	%f129, [%rd1+20480];
$L__BB2_12:
	st.shared.f32 	[%r4+20480], %f129;
	add.s32 	%r10, %r3, 6144;
	setp.ge.s32 	%p7, %r10, %r15;
	mov.f32 	%f130, 0f00000000;
	@%p7 bra 	$L__BB2_14;
	ld.global.f32 	%f130, [%rd1+24576];
$L__BB2_14:
	st.shared.f32 	[%r4+24576], %f130;
	add.s32 	%r11, %r3, 7168;
	setp.ge.s32 	%p8, %r11, %r15;
	mov.f32 	%f131, 0f00000000;
	@%p8 bra 	$L__BB2_16;
	ld.global.f32 	%f131, [%rd1+28672];
$L__BB2_16:
	st.shared.f32 	[%r4+28672], %f131;
	bar.sync 	0;
	mad.lo.s32 	%r12, %r2, 28, %r4;
	ld.shared.f32 	%f25, [%r12];
	ld.shared.f32 	%f26, [%r12+4];
	add.f32 	%f27, %f25, %f26;
	st.shared.f32 	[%r12+4], %f27;
	ld.shared.f32 	%f28, [%r12+8];
	add.f32 	%f29, %f27, %f28;
	st.shared.f32 	[%r12+8], %f29;
	ld.shared.f32 	%f30, [%r12+12];
	add.f32 	%f31, %f29, %f30;
	st.shared.f32 	[%r12+12], %f31;
	ld.shared.f32 	%f32, [%r12+16];
	add.f32 	%f33, %f31, %f32;
	st.shared.f32 	[%r12+16], %f33;
	ld.shared.f32 	%f34, [%r12+20];
	add.f32 	%f35, %f33, %f34;
	st.shared.f32 	[%r12+20], %f35;
	ld.shared.f32 	%f36, [%r12+24];
	add.f32 	%f37, %f35, %f36;
	st.shared.f32 	[%r12+24], %f37;
	ld.shared.f32 	%f38, [%r12+28];
	add.f32 	%f39, %f37, %f38;
	st.shared.f32 	[%r12+28], %f39;
	bar.sync 	0;
	ld.shared.f32 	%f40, [%r12+28];
	mov.u32 	%r20, _ZZ16prefixSumOnBlockPfS_iE9lastValue;
	add.s32 	%r13, %r20, %r17;
	st.shared.f32 	[%r13], %f40;
	bar.sync 	0;
	add.s32 	%r14, %r2, 1;
	setp.gt.u32 	%p9, %r2, 511;
	@%p9 bra 	$L__BB2_18;
	shl.b32 	%r21, %r14, 3;
	add.s32 	%r23, %r20, %r21;
	ld.volatile.shared.f32 	%f41, [%r23+-8];
	ld.volatile.shared.f32 	%f42, [%r23+-4];
	add.f32 	%f43, %f41, %f42;
	st.volatile.shared.f32 	[%r23+-4], %f43;
$L__BB2_18:
	bar.sync 	0;
	setp.gt.u32 	%p10, %r2, 255;
	@%p10 bra 	$L__BB2_20;
	shl.b32 	%r24, %r14, 4;
	add.s32 	%r26, %r20, %r24;
	ld.volatile.shared.f32 	%f44, [%r26+-12];
	ld.volatile.shared.f32 	%f45, [%r26+-4];
	add.f32 	%f46, %f44, %f45;
	st.volatile.shared.f32 	[%r26+-4], %f46;
$L__BB2_20:
	bar.sync 	0;
	setp.gt.u32 	%p11, %r2, 127;
	@%p11 bra 	$L__BB2_22;
	shl.b32 	%r27, %r14, 5;
	add.s32 	%r29, %r20, %r27;
	ld.volatile.shared.f32 	%f47, [%r29+-20];
	ld.volatile.shared.f32 	%f48, [%r29+-4];
	add.f32 	%f49, %f47, %f48;
	st.volatile.shared.f32 	[%r29+-4], %f49;
$L__BB2_22:
	bar.sync 	0;
	setp.gt.u32 	%p12, %r2, 63;
	@%p12 bra 	$L__BB2_24;
	shl.b32 	%r30, %r14, 6;
	add.s32 	%r32, %r20, %r30;
	ld.volatile.shared.f32 	%f50, [%r32+-36];
	ld.volatile.shared.f32 	%f51, [%r32+-4];
	add.f32 	%f52, %f50, %f51;
	st.volatile.shared.f32 	[%r32+-4], %f52;
$L__BB2_24:
	bar.sync 	0;
	setp.gt.u32 	%p13, %r2, 31;
	@%p13 bra 	$L__BB2_26;
	shl.b32 	%r33, %r14, 7;
	add.s32 	%r35, %r20, %r33;
	ld.volatile.shared.f32 	%f53, [%r35+-68];
	ld.volatile.shared.f32 	%f54, [%r35+-4];
	add.f32 	%f55, %f53, %f54;
	st.volatile.shared.f32 	[%r35+-4], %f55;
$L__BB2_26:
	bar.sync 	0;
	setp.gt.u32 	%p14, %r2, 15;
	@%p14 bra 	$L__BB2_28;
	shl.b32 	%r36, %r14, 8;
	add.s32 	%r38, %r20, %r36;
	ld.volatile.shared.f32 	%f56, [%r38+-132];
	ld.volatile.shared.f32 	%f57, [%r38+-4];
	add.f32 	%f58, %f56, %f57;
	st.volatile.shared.f32 	[%r38+-4], %f58;
$L__BB2_28:
	bar.sync 	0;
	setp.gt.u32 	%p15, %r2, 7;
	@%p15 bra 	$L__BB2_30;
	shl.b32 	%r39, %r14, 9;
	add.s32 	%r41, %r20, %r39;
	ld.volatile.shared.f32 	%f59, [%r41+-260];
	ld.volatile.shared.f32 	%f60, [%r41+-4];
	add.f32 	%f61, %f59, %f60;
	st.volatile.shared.f32 	[%r41+-4], %f61;
$L__BB2_30:
	bar.sync 	0;
	setp.gt.u32 	%p16, %r2, 3;
	@%p16 bra 	$L__BB2_32;
	shl.b32 	%r42, %r14, 10;
	add.s32 	%r44, %r20, %r42;
	ld.volatile.shared.f32 	%f62, [%r44+-516];
	ld.volatile.shared.f32 	%f63, [%r44+-4];
	add.f32 	%f64, %f62, %f63;
	st.volatile.shared.f32 	[%r44+-4], %f64;
$L__BB2_32:
	bar.sync 	0;
	setp.gt.u32 	%p17, %r2, 1;
	@%p17 bra 	$L__BB2_34;
	shl.b32 	%r45, %r14, 11;
	add.s32 	%r47, %r20, %r45;
	ld.volatile.shared.f32 	%f65, [%r47+-1028];
	ld.volatile.shared.f32 	%f66, [%r47+-4];
	add.f32 	%f67, %f65, %f66;
	st.volatile.shared.f32 	[%r47+-4], %f67;
$L__BB2_34:
	bar.sync 	0;
	setp.ne.s32 	%p18, %r2, 0;
	@%p18 bra 	$L__BB2_36;
	ld.volatile.shared.f32 	%f68, [_ZZ16prefixSumOnBlockPfS_iE9lastValue+2044];
	ld.volatile.shared.f32 	%f69, [_ZZ16prefixSumOnBlockPfS_iE9lastValue+4092];
	add.f32 	%f70, %f68, %f69;
	st.volatile.shared.f32 	[_ZZ16prefixSumOnBlockPfS_iE9lastValue+4092], %f70;
$L__BB2_36:
	setp.ne.s32 	%p19, %r2, 0;
	bar.sync 	0;
	@%p19 bra 	$L__BB2_38;
	ld.volatile.shared.f32 	%f71, [_ZZ16prefixSumOnBlockPfS_iE9lastValue+2044];
	ld.volatile.shared.f32 	%f72, [_ZZ16prefixSumOnBlockPfS_iE9lastValue+3068];
	add.f32 	%f73, %f71, %f72;
	st.volatile.shared.f32 	[_ZZ16prefixSumOnBlockPfS_iE9lastValue+3068], %f73;
$L__BB2_38:
	bar.sync 	0;
	setp.gt.u32 	%p20, %r2, 2;
	@%p20 bra 	$L__BB2_40;
	shl.b32 	%r48, %r14, 10;
	add.s32 	%r50, %r20, %r48;
	ld.volatile.shared.f32 	%f74, [%r50+-4];
	ld.volatile.shared.f32 	%f75, [%r50+508];
	add.f32 	%f76, %f74, %f75;
	st.volatile.shared.f32 	[%r50+508], %f76;
$L__BB2_40:
	bar.sync 	0;
	setp.gt.u32 	%p21, %r2, 6;
	@%p21 bra 	$L__BB2_42;
	shl.b32 	%r51, %r14, 9;
	add.s32 	%r53, %r20, %r51;
	ld.volatile.shared.f32 	%f77, [%r53+-4];
	ld.volatile.shared.f32 	%f78, [%r53+252];
	add.f32 	%f79, %f77, %f78;
	st.volatile.shared.f32 	[%r53+252], %f79;
$L__BB2_42:
	bar.sync 	0;
	setp.gt.u32 	%p22, %r2, 14;
	@%p22 bra 	$L__BB2_44;
	shl.b32 	%r54, %r14, 8;
	add.s32 	%r56, %r20, %r54;
	ld.volatile.shared.f32 	%f80, [%r56+-4];
	ld.volatile.shared.f32 	%f81, [%r56+124];
	add.f32 	%f82, %f80, %f81;
	st.volatile.shared.f32 	[%r56+124], %f82;
$L__BB2_44:
	bar.sync 	0;
	setp.gt.u32 	%p23, %r2, 30;
	@%p23 bra 	$L__BB2_46;
	shl.b32 	%r57, %r14, 7;
	add.s32 	%r59, %r20, %r57;
	ld.volatile.shared.f32 	%f83, [%r59+-4];
	ld.volatile.shared.f32 	%f84, [%r59+60];
	add.f32 	%f85, %f83, %f84;
	st.volatile.shared.f32 	[%r59+60], %f85;
$L__BB2_46:
	bar.sync 	0;
	setp.gt.u32 	%p24, %r2, 62;
	@%p24 bra 	$L__BB2_48;
	shl.b32 	%r60, %r14, 6;
	add.s32 	%r62, %r20, %r60;
	ld.volatile.shared.f32 	%f86, [%r62+-4];
	ld.volatile.shared.f32 	%f87, [%r62+28];
	add.f32 	%f88, %f86, %f87;
	st.volatile.shared.f32 	[%r62+28], %f88;
$L__BB2_48:
	bar.sync 	0;
	setp.gt.u32 	%p25, %r2, 126;
	@%p25 bra 	$L__BB2_50;
	shl.b32 	%r63, %r14, 5;
	add.s32 	%r65, %r20, %r63;
	ld.volatile.shared.f32 	%f89, [%r65+-4];
	ld.volatile.shared.f32 	%f90, [%r65+12];
	add.f32 	%f91, %f89, %f90;
	st.volatile.shared.f32 	[%r65+12], %f91;
$L__BB2_50:
	bar.sync 	0;
	setp.gt.u32 	%p26, %r2, 254;
	@%p26 bra 	$L__BB2_52;
	shl.b32 	%r66, %r14, 4;
	add.s32 	%r68, %r20, %r66;
	ld.volatile.shared.f32 	%f92, [%r68+-4];
	ld.volatile.shared.f32 	%f93, [%r68+4];
	add.f32 	%f94, %f92, %f93;
	st.volatile.shared.f32 	[%r68+4], %f94;
$L__BB2_52:
	bar.sync 	0;
	setp.gt.u32 	%p27, %r2, 510;
	@%p27 bra 	$L__BB2_54;
	shl.b32 	%r69, %r14, 3;
	add.s32 	%r71, %r20, %r69;
	ld.volatile.shared.f32 	%f95, [%r71+-4];
	ld.volatile.shared.f32 	%f96, [%r71];
	add.f32 	%f97, %f95, %f96;
	st.volatile.shared.f32 	[%r71], %f97;
$L__BB2_54:
	bar.sync 	0;
	setp.eq.s32 	%p28, %r2, 1023;
	@%p28 bra 	$L__BB2_56;
	ld.shared.f32 	%f98, [%r13];
	ld.shared.f32 	%f99, [%r12+32];
	add.f32 	%f100, %f98, %f99;
	st.shared.f32 	[%r12+32], %f100;
	ld.shared.f32 	%f101, [%r12+36];
	add.f32 	%f102, %f98, %f101;
	st.shared.f32 	[%r12+36], %f102;
	ld.shared.f32 	%f103, [%r12+40];
	add.f32 	%f104, %f98, %f103;
	st.shared.f32 	[%r12+40], %f104;
	ld.shared.f32 	%f105, [%r12+44];
	add.f32 	%f106, %f98, %f105;
	st.shared.f32 	[%r12+44], %f106;
	ld.shared.f32 	%f107, [%r12+48];
	add.f32 	%f108, %f98, %f107;
	st.shared.f32 	[%r12+48], %f108;
	ld.shared.f32 	%f109, [%r12+52];
	add.f32 	%f110, %f98, %f109;
	st.shared.f32 	[%r12+52], %f110;
	ld.shared.f32 	%f111, [%r12+56];
	add.f32 	%f112, %f98, %f111;
	st.shared.f32 	[%r12+56], %f112;
	ld.shared.f32 	%f113, [%r12+60];
	add.f32 	%f114, %f98, %f113;
	st.shared.f32 	[%r12+60], %f114;
$L__BB2_56:
	setp.ge.s32 	%p29, %r3, %r15;
	bar.sync 	0;
	@%p29 bra 	$L__BB2_58;
	ld.shared.f32 	%f115, [%r4];
	st.global.f32 	[%rd1], %f115;
$L__BB2_58:
	setp.ge.s32 	%p30, %r5, %r15;
	@%p30 bra 	$L__BB2_60;
	ld.shared.f32 	%f116, [%r4+4096];
	st.global.f32 	[%rd1+4096], %f116;
$L__BB2_60:
	setp.ge.s32 	%p31, %r6, %r15;
	@%p31 bra 	$L__BB2_62;
	ld.shared.f32 	%f117, [%r4+8192];
	st.global.f32 	[%rd1+8192], %f117;
$L__BB2_62:
	setp.ge.s32 	%p32, %r7, %r15;
	@%p32 bra 	$L__BB2_64;
	ld.shared.f32 	%f118, [%r4+12288];
	st.global.f32 	[%rd1+12288], %f118;
$L__BB2_64:
	setp.ge.s32 	%p33, %r8, %r15;
	@%p33 bra 	$L__BB2_66;
	ld.shared.f32 	%f119, [%r4+16384];
	st.global.f32 	[%rd1+16384], %f119;
$L__BB2_66:
	setp.ge.s32 	%p34, %r9, %r15;
	@%p34 bra 	$L__BB2_68;
	ld.shared.f32 	%f120, [%r4+20480];
	st.global.f32 	[%rd1+20480], %f120;
$L__BB2_68:
	setp.ge.s32 	%p35, %r10, %r15;
	@%p35 bra 	$L__BB2_70;
	ld.shared.f32 	%f121, [%r4+24576];
	st.global.f32 	[%rd1+24576], %f121;
$L__BB2_70:
	setp.ge.s32 	%p36, %r11, %r15;
	@%p36 bra 	$L__BB2_72;
	ld.shared.f32 	%f122, [%r4+28672];
	st.global.f32 	[%rd1+28672], %f122;
$L__BB2_72:
	setp.ne.s32 	%p37, %r2, 0;
	@%p37 bra 	$L__BB2_74;
	ld.shared.f32 	%f123, [_ZZ16prefixSumOnBlockPfS_iE6preSum+32764];
	cvta.to.global.u64 	%rd6, %rd2;
	mul.wide.u32 	%rd7, %r1, 4;
	add.s64 	%rd8, %rd6, %rd7;
	st.global.f32 	[%rd8], %f123;
	cvt.f64.f32 	%fd1, %f123;
	add.u64 	%rd9, %SP, 0;
	add.u64 	%rd10, %SPL, 0;
	st.local.f64 	[%rd10], %fd1;
	mov.u64 	%rd11, $str;
	cvta.global.u64 	%rd12, %rd11;
	{ // callseq 0, 0
	.param .b64 param0;
	st.param.b64 	[param0], %rd12;
	.param .b64 param1;
	st.param.b64 	[param1], %rd9;
	.param .b32 retval0;
	call.uni (retval0), 
	vprintf, 
	(
	param0, 
	param1
	);
	ld.param.b32 	%r72, [retval0];
	} // callseq 0
$L__BB2_74:
	ret;

}
	// .globl	_Z14addLastElementPfS_i
.visible .entry _Z14addLastElementPfS_i(
	.param .u64 .ptr .align 1 _Z14addLastElementPfS_i_param_0,
	.param .u64 .ptr .align 1 _Z14addLastElementPfS_i_param_1,
	.param .u32 _Z14addLastElementPfS_i_param_2
)
{
	.reg .pred 	%p<10>;
	.reg .b32 	%r<14>;
	.reg .b32 	%f<21>;
	.reg .b64 	%rd<9>;

	ld.param.u64 	%rd2, [_Z14addLastElementPfS_i_param_0];
	ld.param.u64 	%rd3, [_Z14addLastElementPfS_i_param_1];
	ld.param.u32 	%r3, [_Z14addLastElementPfS_i_param_2];
	mov.u32 	%r1, %ctaid.x;
	setp.eq.s32 	%p1, %r1, 0;
	mov.f32 	%f20, 0f00000000;
	@%p1 bra 	$L__BB3_2;
	cvta.to.global.u64 	%rd4, %rd3;
	add.s32 	%r4, %r1, -1;
	mul.wide.u32 	%rd5, %r4, 4;
	add.s64 	%rd6, %rd4, %rd5;
	ld.global.f32 	%f20, [%rd6];
$L__BB3_2:
	shl.b32 	%r5, %r1, 13;
	mov.u32 	%r6, %tid.x;
	or.b32  	%r2, %r5, %r6;
	setp.ge.s32 	%p2, %r2, %r3;
	cvta.to.global.u64 	%rd7, %rd2;
	mul.wide.s32 	%rd8, %r2, 4;
	add.s64 	%rd1, %rd7, %rd8;
	@%p2 bra 	$L__BB3_4;
	ld.global.f32 	%f4, [%rd1];
	add.f32 	%f5, %f20, %f4;
	st.global.f32 	[%rd1], %f5;
$L__BB3_4:
	add.s32 	%r7, %r2, 1024;
	setp.ge.s32 	%p3, %r7, %r3;
	@%p3 bra 	$L__BB3_6;
	ld.global.f32 	%f6, [%rd1+4096];
	add.f32 	%f7, %f20, %f6;
	st.global.f32 	[%rd1+4096], %f7;
$L__BB3_6:
	add.s32 	%r8, %r2, 2048;
	setp.ge.s32 	%p4, %r8, %r3;
	@%p4 bra 	$L__BB3_8;
	ld.global.f32 	%f8, [%rd1+8192];
	add.f32 	%f9, %f20, %f8;
	st.global.f32 	[%rd1+8192], %f9;
$L__BB3_8:
	add.s32 	%r9, %r2, 3072;
	setp.ge.s32 	%p5, %r9, %r3;
	@%p5 bra 	$L__BB3_10;
	ld.global.f32 	%f10, [%rd1+12288];
	add.f32 	%f11, %f20, %f10;
	st.global.f32 	[%rd1+12288], %f11;
$L__BB3_10:
	add.s32 	%r10, %r2, 4096;
	setp.ge.s32 	%p6, %r10, %r3;
	@%p6 bra 	$L__BB3_12;
	ld.global.f32 	%f12, [%rd1+16384];
	add.f32 	%f13, %f20, %f12;
	st.global.f32 	[%rd1+16384], %f13;
$L__BB3_12:
	add.s32 	%r11, %r2, 5120;
	setp.ge.s32 	%p7, %r11, %r3;
	@%p7 bra 	$L__BB3_14;
	ld.global.f32 	%f14, [%rd1+20480];
	add.f32 	%f15, %f20, %f14;
	st.global.f32 	[%rd1+20480], %f15;
$L__BB3_14:
	add.s32 	%r12, %r2, 6144;
	setp.ge.s32 	%p8, %r12, %r3;
	@%p8 bra 	$L__BB3_16;
	ld.global.f32 	%f16, [%rd1+24576];
	add.f32 	%f17, %f20, %f16;
	st.global.f32 	[%rd1+24576], %f17;
$L__BB3_16:
	add.s32 	%r13, %r2, 7168;
	setp.ge.s32 	%p9, %r13, %r3;
	@%p9 bra 	$L__BB3_18;
	ld.global.f32 	%f18, [%rd1+28672];
	add.f32 	%f19, %f20, %f18;
	st.global.f32 	[%rd1+28672], %f19;
$L__BB3_18:
	ret;

}
	// .globl	_Z19prefixSumSinglePassPfS_S_i
.visible .entry _Z19prefixSumSinglePassPfS_S_i(
	.param .u64 .ptr .align 1 _Z19prefixSumSinglePassPfS_S_i_param_0,
	.param .u64 .ptr .align 1 _Z19prefixSumSinglePassPfS_S_i_param_1,
	.param .u64 .ptr .align 1 _Z19prefixSumSinglePassPfS_S_i_param_2,
	.param .u32 _Z19prefixSumSinglePassPfS_S_i_param_3
)
{
	.reg .pred 	%p<45>;
	.reg .b32 	%r<83>;
	.reg .b32 	%f<153>;
	.reg .b64 	%rd<17>;
	// demoted variable
	.shared .align 4 .b8 _ZZ19prefixSumSinglePassPfS_S_iE6preSum[32768];
	// demoted variable
	.shared .align 4 .b8 _ZZ19prefixSumSinglePassPfS_S_iE9lastValue[4096];
	// demoted variable
	.shared .align 4 .u32 _ZZ19prefixSumSinglePassPfS_S_iE3bid;
	// demoted variable
	.shared .align 4 .f32 _ZZ19prefixSumSinglePassPfS_S_iE5value;
	ld.param.u64 	%rd4, [_Z19prefixSumSinglePassPfS_S_i_param_0];
	ld.param.u64 	%rd5, [_Z19prefixSumSinglePassPfS_S_i_param_1];
	ld.param.u64 	%rd6, [_Z19prefixSumSinglePassPfS_S_i_param_2];
	ld.param.u32 	%r19, [_Z19prefixSumSinglePassPfS_S_i_param_3];
	cvta.to.global.u64 	%rd1, %rd6;
	cvta.to.global.u64 	%rd2, %rd5;
	mov.u32 	%r1, %tid.x;
	setp.ne.s32 	%p1, %r1, 0;
	@%p1 bra 	$L__BB4_2;
	atom.global.add.u32 	%r20, [blockCounter], 1;
	st.shared.u32 	[_ZZ19prefixSumSinglePassPfS_S_iE3bid], %r20;
$L__BB4_2:
	bar.sync 	0;
	ld.shared.u32 	%r21, [_ZZ19prefixSumSinglePassPfS_S_iE3bid];
	shl.b32 	%r22, %r21, 13;
	or.b32  	%r2, %r22, %r1;
	setp.ge.s32 	%p2, %r2, %r19;
	cvta.to.global.u64 	%rd7, %rd4;
	mul.wide.s32 	%rd8, %r2, 4;
	add.s64 	%rd3, %rd7, %rd8;
	mov.f32 	%f145, 0f00000000;
	@%p2 bra 	$L__BB4_4;
	ld.global.f32 	%f145, [%rd3];
$L__BB4_4:
	shl.b32 	%r23, %r1, 2;
	mov.u32 	%r24, _ZZ19prefixSumSinglePassPfS_S_iE6preSum;
	add.s32 	%r3, %r24, %r23;
	st.shared.f32 	[%r3], %f145;
	add.s32 	%r4, %r2, 1024;
	setp.ge.s32 	%p3, %r4, %r19;
	mov.f32 	%f146, 0f00000000;
	@%p3 bra 	$L__BB4_6;
	ld.global.f32 	%f146, [%rd3+4096];
$L__BB4_6:
	st.shared.f32 	[%r3+4096], %f146;
	add.s32 	%r5, %r2, 2048;
	setp.ge.s32 	%p4, %r5, %r19;
	mov.f32 	%f147, 0f00000000;
	@%p4 bra 	$L__BB4_8;
	ld.global.f32 	%f147, [%rd3+8192];
$L__BB4_8:
	st.shared.f32 	[%r3+8192], %f147;
	add.s32 	%r6, %r2, 3072;
	setp.ge.s32 	%p5, %r6, %r19;
	mov.f32 	%f148, 0f00000000;
	@%p5 bra 	$L__BB4_10;
	ld.global.f32 	%f148, [%rd3+12288];
$L__BB4_10:
	st.shared.f32 	[%r3+12288], %f148;
	add.s32 	%r7, %r2, 4096;
	setp.ge.s32 	%p6, %r7, %r19;
	mov.f32 	%f149, 0f00000000;
	@%p6 bra 	$L__BB4_12;
	ld.global.f32 	%f149, [%rd3+16384];
$L__BB4_12:
	st.shared.f32 	[%r3+16384], %f149;
	add.s32 	%r8, %r2, 5120;
	setp.ge.s32 	%p7, %r8, %r19;
	mov.f32 	%f150, 0f00000000;
	@%p7 bra 	$L__BB4_14;
	ld.global.f32 	%f150, [%rd3+20480];
$L__BB4_14:
	st.shared.f32 	[%r3+20480], %f150;
	add.s32 	%r9, %r2, 6144;
	setp.ge.s32 	%p8, %r9, %r19;
	mov.f32 	%f151, 0f00000000;
	@%p8 bra 	$L__BB4_16;
	ld.global.f32 	%f151, [%rd3+24576];
$L__BB4_16:
	st.shared.f32 	[%r3+24576], %f151;
	add.s32 	%r10, %r2, 7168;
	setp.ge.s32 	%p9, %r10, %r19;
	mov.f32 	%f152, 0f00000000;
	@%p9 bra 	$L__BB4_18;
	ld.global.f32 	%f152, [%rd3+28672];
$L__BB4_18:
	st.shared.f32 	[%r3+28672], %f152;
	bar.sync 	0;
	mad.lo.s32 	%r11, %r1, 28, %r3;
	ld.shared.f32 	%f26, [%r11];
	ld.shared.f32 	%f27, [%r11+4];
	add.f32 	%f28, %f26, %f27;
	st.shared.f32 	[%r11+4], %f28;
	ld.shared.f32 	%f29, [%r11+8];
	add.f32 	%f30, %f28, %f29;
	st.shared.f32 	[%r11+8], %f30;
	ld.shared.f32 	%f31, [%r11+12];
	add.f32 	%f32, %f30, %f31;
	st.shared.f32 	[%r11+12], %f32;
	ld.shared.f32 	%f33, [%r11+16];
	add.f32 	%f34, %f32, %f33;
	st.shared.f32 	[%r11+16], %f34;
	ld.shared.f32 	%f35, [%r11+20];
	add.f32 	%f36, %f34, %f35;
	st.shared.f32 	[%r11+20], %f36;
	ld.shared.f32 	%f37, [%r11+24];
	add.f32 	%f38, %f36, %f37;
	st.shared.f32 	[%r11+24], %f38;
	ld.shared.f32 	%f39, [%r11+28];
	add.f32 	%f40, %f38, %f39;
	st.shared.f32 	[%r11+28], %f40;
	bar.sync 	0;
	ld.shared.f32 	%f41, [%r11+28];
	mov.u32 	%r26, _ZZ19prefixSumSinglePassPfS_S_iE9lastValue;
	add.s32 	%r12, %r26, %r23;
	st.shared.f32 	[%r12], %f41;
	bar.sync 	0;
	add.s32 	%r13, %r1, 1;
	setp.gt.u32 	%p10, %r1, 511;
	@%p10 bra 	$L__BB4_20;
	shl.b32 	%r27, %r13, 3;
	add.s32 	%r29, %r26, %r27;
	ld.volatile.shared.f32 	%f42, [%r29+-8];
	ld.volatile.shared.f32 	%f43, [%r29+-4];
	add.f32 	%f44, %f42, %f43;
	st.volatile.shared.f32 	[%r29+-4], %f44;
$L__BB4_20:
	bar.sync 	0;
	setp.gt.u32 	%p11, %r1, 255;
	@%p11 bra 	$L__BB4_22;
	shl.b32 	%r30, %r13, 4;
	add.s32 	%r32, %r26, %r30;
	ld.volatile.shared.f32 	%f45, [%r32+-12];
	ld.volatile.shared.f32 	%f46, [%r32+-4];
	add.f32 	%f47, %f45, %f46;
	st.volatile.shared.f32 	[%r32+-4], %f47;
$L__BB4_22:
	bar.sync 	0;
	setp.gt.u32 	%p12, %r1, 127;
	@%p12 bra 	$L__BB4_24;
	shl.b32 	%r33, %r13, 5;
	add.s32 	%r35, %r26, %r33;
	ld.volatile.shared.f32 	%f48, [%r35+-20];
	ld.volatile.shared.f32 	%f49, [%r35+-4];
	add.f32 	%f50, %f48, %f49;
	st.volatile.shared.f32 	[%r35+-4], %f50;
$L__BB4_24:
	bar.sync 	0;
	setp.gt.u32 	%p13, %r1, 63;
	@%p13 bra 	$L__BB4_26;
	shl.b32 	%r36, %r13, 6;
	add.s32 	%r38, %r26, %r36;
	ld.volatile.shared.f32 	%f51, [%r38+-36];
	ld.volatile.shared.f32 	%f52, [%r38+-4];
	add.f32 	%f53, %f51, %f52;
	st.volatile.shared.f32 	[%r38+-4], %f53;
$L__BB4_26:
	bar.sync 	0;
	setp.gt.u32 	%p14, %r1, 31;
	@%p14 bra 	$L__BB4_28;
	shl.b32 	%r39, %r13, 7;
	add.s32 	%r41, %r26, %r39;
	ld.volatile.shared.f32 	%f54, [%r41+-68];
	ld.volatile.shared.f32 	%f55, [%r41+-4];
	add.f32 	%f56, %f54, %f55;
	st.volatile.shared.f32 	[%r41+-4], %f56;
$L__BB4_28:
	bar.sync 	0;
	setp.gt.u32 	%p15, %r1, 15;
	@%p15 bra 	$L__BB4_30;
	shl.b32 	%r42, %r13, 8;
	add.s32 	%r44, %r26, %r42;
	ld.volatile.shared.f32 	%f57, [%r44+-132];
	ld.volatile.shared.f32 	%f58, [%r44+-4];
	add.f32 	%f59, %f57, %f58;
	st.volatile.shared.f32 	[%r44+-4], %f59;
$L__BB4_30:
	bar.sync 	0;
	setp.gt.u32 	%p16, %r1, 7;
	@%p16 bra 	$L__BB4_32;
	shl.b32 	%r45, %r13, 9;
	add.s32 	%r47, %r26, %r45;
	ld.volatile.shared.f32 	%f60, [%r47+-260];
	ld.volatile.shared.f32 	%f61, [%r47+-4];
	add.f32 	%f62, %f60, %f61;
	st.volatile.shared.f32 	[%r47+-4], %f62;
$L__BB4_32:
	bar.sync 	0;
	setp.gt.u32 	%p17, %r1, 3;
	@%p17 bra 	$L__BB4_34;
	shl.b32 	%r48, %r13, 10;
	add.s32 	%r50, %r26, %r48;
	ld.volatile.shared.f32 	%f63, [%r50+-516];
	ld.volatile.shared.f32 	%f64, [%r50+-4];
	add.f32 	%f65, %f63, %f64;
	st.volatile.shared.f32 	[%r50+-4], %f65;
$L__BB4_34:
	bar.sync 	0;
	setp.gt.u32 	%p18, %r1, 1;
	@%p18 bra 	$L__BB4_36;
	shl.b32 	%r51, %r13, 11;
	add.s32 	%r53, %r26, %r51;
	ld.volatile.shared.f32 	%f66, [%r53+-1028];
	ld.volatile.shared.f32 	%f67, [%r53+-4];
	add.f32 	%f68, %f66, %f67;
	st.volatile.shared.f32 	[%r53+-4], %f68;
$L__BB4_36:
	setp.ne.s32 	%p19, %r1, 0;
	bar.sync 	0;
	@%p19 bra 	$L__BB4_38;
	ld.volatile.shared.f32 	%f69, [_ZZ19prefixSumSinglePassPfS_S_iE9lastValue+2044];
	ld.volatile.shared.f32 	%f70, [_ZZ19prefixSumSinglePassPfS_S_iE9lastValue+4092];
	add.f32 	%f71, %f69, %f70;
	st.volatile.shared.f32 	[_ZZ19prefixSumSinglePassPfS_S_iE9lastValue+4092], %f71;
$L__BB4_38:
	setp.ne.s32 	%p20, %r1, 0;
	bar.sync 	0;
	@%p20 bra 	$L__BB4_40;
	ld.volatile.shared.f32 	%f72, [_ZZ19prefixSumSinglePassPfS_S_iE9lastValue+2044];
	ld.volatile.shared.f32 	%f73, [_ZZ19prefixSumSinglePassPfS_S_iE9lastValue+3068];
	add.f32 	%f74, %f72, %f73;
	st.volatile.shared.f32 	[_ZZ19prefixSumSinglePassPfS_S_iE9lastValue+3068], %f74;
$L__BB4_40:
	bar.sync 	0;
	setp.gt.u32 	%p21, %r1, 2;
	@%p21 bra 	$L__BB4_42;
	shl.b32 	%r54, %r13, 10;
	add.s32 	%r56, %r26, %r54;
	ld.volatile.shared.f32 	%f75, [%r56+-4];
	ld.volatile.shared.f32 	%f76, [%r56+508];
	add.f32 	%f77, %f75, %f76;
	st.volatile.shared.f32 	[%r56+508], %f77;
$L__BB4_42:
	bar.sync 	0;
	setp.gt.u32 	%p22, %r1, 6;
	@%p22 bra 	$L__BB4_44;
	shl.b32 	%r57, %r13, 9;
	add.s32 	%r59, %r26, %r57;
	ld.volatile.shared.f32 	%f78, [%r59+-4];
	ld.volatile.shared.f32 	%f79, [%r59+252];
	add.f32 	%f80, %f78, %f79;
	st.volatile.shared.f32 	[%r59+252], %f80;
$L__BB4_44:
	bar.sync 	0;
	setp.gt.u32 	%p23, %r1, 14;
	@%p23 bra 	$L__BB4_46;
	shl.b32 	%r60, %r13, 8;
	add.s32 	%r62, %r26, %r60;
	ld.volatile.shared.f32 	%f81, [%r62+-4];
	ld.volatile.shared.f32 	%f82, [%r62+124];
	add.f32 	%f83, %f81, %f82;
	st.volatile.shared.f32 	[%r62+124], %f83;
$L__BB4_46:
	bar.sync 	0;
	setp.gt.u32 	%p24, %r1, 30;
	@%p24 bra 	$L__BB4_48;
	shl.b32 	%r63, %r13, 7;
	add.s32 	%r65, %r26, %r63;
	ld.volatile.shared.f32 	%f84, [%r65+-4];
	ld.volatile.shared.f32 	%f85, [%r65+60];
	add.f32 	%f86, %f84, %f85;
	st.volatile.shared.f32 	[%r65+60], %f86;
$L__BB4_48:
	bar.sync 	0;
	setp.gt.u32 	%p25, %r1, 62;
	@%p25 bra 	$L__BB4_50;
	shl.b32 	%r66, %r13, 6;
	add.s32 	%r68, %r26, %r66;
	ld.volatile.shared.f32 	%f87, [%r68+-4];
	ld.volatile.shared.f32 	%f88, [%r68+28];
	add.f32 	%f89, %f87, %f88;
	st.volatile.shared.f32 	[%r68+28], %f89;
$L__BB4_50:
	bar.sync 	0;
	setp.gt.u32 	%p26, %r1, 126;
	@%p26 bra 	$L__BB4_52;
	shl.b32 	%r69, %r13, 5;
	add.s32 	%r71, %r26, %r69;
	ld.volatile.shared.f32 	%f90, [%r71+-4];
	ld.volatile.shared.f32 	%f91, [%r71+12];
	add.f32 	%f92, %f90, %f91;
	st.volatile.shared.f32 	[%r71+12], %f92;
$L__BB4_52:
	bar.sync 	0;
	setp.gt.u32 	%p27, %r1, 254;
	@%p27 bra 	$L__BB4_54;
	shl.b32 	%r72, %r13, 4;
	add.s32 	%r74, %r26, %r72;
	ld.volatile.shared.f32 	%f93, [%r74+-4];
	ld.volatile.shared.f32 	%f94, [%r74+4];
	add.f32 	%f95, %f93, %f94;
	st.volatile.shared.f32 	[%r74+4], %f95;
$L__BB4_54:
	bar.sync 	0;
	setp.gt.u32 	%p28, %r1, 510;
	@%p28 bra 	$L__BB4_56;
	shl.b32 	%r75, %r13, 3;
	add.s32 	%r77, %r26, %r75;
	ld.volatile.shared.f32 	%f96, [%r77+-4];
	ld.volatile.shared.f32 	%f97, [%r77];
	add.f32 	%f98, %f96, %f97;
	st.volatile.shared.f32 	[%r77], %f98;
$L__BB4_56:
	bar.sync 	0;
	setp.eq.s32 	%p29, %r1, 1023;
	@%p29 bra 	$L__BB4_58;
	ld.shared.f32 	%f99, [%r12];
	ld.shared.f32 	%f100, [%r11+32];
	add.f32 	%f101, %f99, %f100;
	st.shared.f32 	[%r11+32], %f101;
	ld.shared.f32 	%f102, [%r11+36];
	add.f32 	%f103, %f99, %f102;
	st.shared.f32 	[%r11+36], %f103;
	ld.shared.f32 	%f104, [%r11+40];
	add.f32 	%f105, %f99, %f104;
	st.shared.f32 	[%r11+40], %f105;
	ld.shared.f32 	%f106, [%r11+44];
	add.f32 	%f107, %f99, %f106;
	st.shared.f32 	[%r11+44], %f107;
	ld.shared.f32 	%f108, [%r11+48];
	add.f32 	%f109, %f99, %f108;
	st.shared.f32 	[%r11+48], %f109;
	ld.shared.f32 	%f110, [%r11+52];
	add.f32 	%f111, %f99, %f110;
	st.shared.f32 	[%r11+52], %f111;
	ld.shared.f32 	%f112, [%r11+56];
	add.f32 	%f113, %f99, %f112;
	st.shared.f32 	[%r11+56], %f113;
	ld.shared.f32 	%f114, [%r11+60];
	add.f32 	%f115, %f99, %f114;
	st.shared.f32 	[%r11+60], %f115;
$L__BB4_58:
	setp.ne.s32 	%p30, %r1, 1023;
	bar.sync 	0;
	@%p30 bra 	$L__BB4_63;
	ld.shared.u32 	%r82, [_ZZ19prefixSumSinglePassPfS_S_iE3bid];
	setp.lt.s32 	%p31, %r82, 1;
	@%p31 bra 	$L__BB4_61;
$L__BB4_60:
	mul.wide.u32 	%rd9, %r82, 4;
	add.s64 	%rd10, %rd2, %rd9;
	atom.global.add.f32 	%f116, [%rd10], 0f00000000;
	setp.eq.f32 	%p32, %f116, 0f00000000;
	ld.shared.u32 	%r82, [_ZZ19prefixSumSinglePassPfS_S_iE3bid];
	setp.gt.s32 	%p33, %r82, 0;
	and.pred  	%p34, %p32, %p33;
	@%p34 bra 	$L__BB4_60;
$L__BB4_61:
	mul.wide.s32 	%rd11, %r82, 4;
	add.s64 	%rd12, %rd1, %rd11;
	ld.global.f32 	%f17, [%rd12];
	st.shared.f32 	[_ZZ19prefixSumSinglePassPfS_S_iE5value], %f17;
	add.s32 	%r18, %r82, 1;
	mov.u32 	%r79, %ntid.x;
	setp.ge.u32 	%p35, %r18, %r79;
	@%p35 bra 	$L__BB4_63;
	ld.shared.f32 	%f117, [_ZZ19prefixSumSinglePassPfS_S_iE9lastValue+4092];
	add.f32 	%f118, %f17, %f117;
	mul.wide.u32 	%rd13, %r18, 4;
	add.s64 	%rd14, %rd1, %rd13;
	st.global.f32 	[%rd14], %f118;
	membar.gl;
	ld.shared.u32 	%r80, [_ZZ19prefixSumSinglePassPfS_S_iE3bid];
	mul.wide.s32 	%rd15, %r80, 4;
	add.s64 	%rd16, %rd2, %rd15;
	atom.global.add.f32 	%f119, [%rd16+4], 0f3F800000;
$L__BB4_63:
	setp.eq.s32 	%p36, %r1, 1023;
	bar.sync 	0;
	@%p36 bra 	$L__BB4_65;
	ld.shared.f32 	%f120, [_ZZ19prefixSumSinglePassPfS_S_iE5value];
	ld.shared.f32 	%f121, [%r11+32];
	add.f32 	%f122, %f120, %f121;
	st.shared.f32 	[%r11+32], %f122;
	ld.shared.f32 	%f123, [%r11+36];
	add.f32 	%f124, %f120, %f123;
	st.shared.f32 	[%r11+36], %f124;
	ld.shared.f32 	%f125, [%r11+40];
	add.f32 	%f126, %f120, %f125;
	st.shared.f32 	[%r11+40], %f126;
	ld.shared.f32 	%f127, [%r11+44];
	add.f32 	%f128, %f120, %f127;
	st.shared.f32 	[%r11+44], %f128;
	ld.shared.f32 	%f129, [%r11+48];
	add.f32 	%f130, %f120, %f129;
	st.shared.f32 	[%r11+48], %f130;
	ld.shared.f32 	%f131, [%r11+52];
	add.f32 	%f132, %f120, %f131;
	st.shared.f32 	[%r11+52], %f132;
	ld.shared.f32 	%f133, [%r11+56];
	add.f32 	%f134, %f120, %f133;
	st.shared.f32 	[%r11+56], %f134;
	ld.shared.f32 	%f135, [%r11+60];
	add.f32 	%f136, %f120, %f135;
	st.shared.f32 	[%r11+60], %f136;
$L__BB4_65:
	setp.ge.s32 	%p37, %r2, %r19;
	bar.sync 	0;
	@%p37 bra 	$L__BB4_67;
	ld.shared.f32 	%f137, [%r3];
	st.global.f32 	[%rd3], %f137;
$L__BB4_67:
	setp.ge.s32 	%p38, %r4, %r19;
	@%p38 bra 	$L__BB4_69;
	ld.shared.f32 	%f138, [%r3+4096];
	st.global.f32 	[%rd3+4096], %f138;
$L__BB4_69:
	setp.ge.s32 	%p39, %r5, %r19;
	@%p39 bra 	$L__BB4_71;
	ld.shared.f32 	%f139, [%r3+8192];
	st.global.f32 	[%rd3+8192], %f139;
$L__BB4_71:
	setp.ge.s32 	%p40, %r6, %r19;
	@%p40 bra 	$L__BB4_73;
	ld.shared.f32 	%f140, [%r3+12288];
	st.global.f32 	[%rd3+12288], %f140;
$L__BB4_73:
	setp.ge.s32 	%p41, %r7, %r19;
	@%p41 bra 	$L__BB4_75;
	ld.shared.f32 	%f141, [%r3+16384];
	st.global.f32 	[%rd3+16384], %f141;
$L__BB4_75:
	setp.ge.s32 	%p42, %r8, %r19;
	@%p42 bra 	$L__BB4_77;
	ld.shared.f32 	%f142, [%r3+20480];
	st.global.f32 	[%rd3+20480], %f142;
$L__BB4_77:
	setp.ge.s32 	%p43, %r9, %r19;
	@%p43 bra 	$L__BB4_79;
	ld.shared.f32 	%f143, [%r3+24576];
	st.global.f32 	[%rd3+24576], %f143;
$L__BB4_79:
	setp.ge.s32 	%p44, %r10, %r19;
	@%p44 bra 	$L__BB4_81;
	ld.shared.f32 	%f144, [%r3+28672];
	st.global.f32 	[%rd3+28672], %f144;
$L__BB4_81:
	ret;

}
	// .globl	_ZN3cub18CUB_300001_SM_10006detail11EmptyKernelIvEEvv
.visible .entry _ZN3cub18CUB_300001_SM_10006detail11EmptyKernelIvEEvv()
{


	ret;

}


// ===== COMPILED SASS (sm_100) =====

	.target	sm_100

	.elftype	@"ET_EXEC"


//--------------------- .note.nv.tkinfo           --------------------------
	.section	.note.nv.tkinfo,"",@"SHT_NOTE"
	.sectionflags	@"SHF_NOTE_NV_TKINFO"
	.tkinfo
        /*0018*/ 	.word	0x00000002
        /*0030*/ 	.string	""
        /*0030*/ 	.string	"ptxas"
        /*0030*/ 	.string	"Cuda compilation tools, release 13.0, V13.0.88"
        /*0030*/ 	.string	"Build cuda_13.0.r13.0/compiler.36424714_0"
        /*0030*/ 	.string	"-arch sm_100 -m 64 "



//--------------------- .note.nv.cuinfo           --------------------------
	.section	.note.nv.cuinfo,"",@"SHT_NOTE"
	.sectionflags	@"SHF_NOTE_NV_CUINFO"
        /*0018*/ 	.short	0x0002
        /*001a*/ 	.short	0x0064
        /*001c*/ 	.short	0x0082
	.zero		2


//--------------------- .nv.info                  --------------------------
	.section	.nv.info,"",@"SHT_CUDA_INFO"
	.align	4


	//----- nvinfo : EIATTR_REGCOUNT
	.align		4
        /*0000*/ 	.byte	0x04, 0x2f
        /*0002*/ 	.short	(.L_46 - .L_45)
	.align		4
.L_45:
        /*0004*/ 	.word	index@(_Z20prefixSumKoggleStonePfi)
        /*0008*/ 	.word	0x0000000c


	//----- nvinfo : EIATTR_FRAME_SIZE
	.align		4
.L_46:
        /*000c*/ 	.byte	0x04, 0x11
        /*000e*/ 	.short	(.L_48 - .L_47)
	.align		4
.L_47:
        /*0010*/ 	.word	index@(_Z20prefixSumKoggleStonePfi)
        /*0014*/ 	.word	0x00000000


	//----- nvinfo : EIATTR_REGCOUNT
	.align		4
.L_48:
        /*0018*/ 	.byte	0x04, 0x2f
        /*001a*/ 	.short	(.L_50 - .L_49)
	.align		4
.L_49:
        /*001c*/ 	.word	index@(_Z18prefixSumBrentKungPfi)
        /*0020*/ 	.word	0x0000000e


	//----- nvinfo : EIATTR_FRAME_SIZE
	.align		4
.L_50:
        /*0024*/ 	.byte	0x04, 0x11
        /*0026*/ 	.short	(.L_52 - .L_51)
	.align		4
.L_51:
        /*0028*/ 	.word	index@(_Z18prefixSumBrentKungPfi)
        /*002c*/ 	.word	0x00000000


	//----- nvinfo : EIATTR_REGCOUNT
	.align		4
.L_52:
        /*0030*/ 	.byte	0x04, 0x2f
        /*0032*/ 	.short	(.L_54 - .L_53)
	.align		4
.L_53:
        /*0034*/ 	.word	index@(_Z16prefixSumOnBlockPfS_i)
        /*0038*/ 	.word	0x0000001e


	//----- nvinfo : EIATTR_FRAME_SIZE
	.align		4
.L_54:
        /*003c*/ 	.byte	0x04, 0x11
        /*003e*/ 	.short	(.L_56 - .L_55)
	.align		4
.L_55:
        /*0040*/ 	.word	index@(_Z16prefixSumOnBlockPfS_i)
        /*0044*/ 	.word	0x00000008


	//----- nvinfo : EIATTR_REGCOUNT
	.align		4
.L_56:
        /*0048*/ 	.byte	0x04, 0x2f
        /*004a*/ 	.short	(.L_58 - .L_57)
	.align		4
.L_57:
        /*004c*/ 	.word	index@(_Z14addLastElementPfS_i)
        /*0050*/ 	.word	0x0000000d


	//----- nvinfo : EIATTR_FRAME_SIZE
	.align		4
.L_58:
        /*0054*/ 	.byte	0x04, 0x11
        /*0056*/ 	.short	(.L_60 - .L_59)
	.align		4
.L_59:
        /*0058*/ 	.word	index@(_Z14addLastElementPfS_i)
        /*005c*/ 	.word	0x00000000


	//----- nvinfo : EIATTR_REGCOUNT
	.align		4
.L_60:
        /*0060*/ 	.byte	0x04, 0x2f
        /*0062*/ 	.short	(.L_62 - .L_61)
	.align		4
.L_61:
        /*0064*/ 	.word	index@(_Z19prefixSumSinglePassPfS_S_i)
        /*0068*/ 	.word	0x0000001d


	//----- nvinfo : EIATTR_FRAME_SIZE
	.align		4
.L_62:
        /*006c*/ 	.byte	0x04, 0x11
        /*006e*/ 	.short	(.L_64 - .L_63)
	.align		4
.L_63:
        /*0070*/ 	.word	index@(_Z19prefixSumSinglePassPfS_S_i)
        /*0074*/ 	.word	0x00000000


	//----- nvinfo : EIATTR_REGCOUNT
	.align		4
.L_64:
        /*0078*/ 	.byte	0x04, 0x2f
        /*007a*/ 	.short	(.L_66 - .L_65)
	.align		4
.L_65:
        /*007c*/ 	.word	index@(_ZN3cub18CUB_300001_SM_10006detail11EmptyKernelIvEEvv)
        /*0080*/ 	.word	0x00000004


	//----- nvinfo : EIATTR_FRAME_SIZE
	.align		4
.L_66:
        /*0084*/ 	.byte	0x04, 0x11
        /*0086*/ 	.short	(.L_68 - .L_67)
	.align		4
.L_67:
        /*0088*/ 	.word	index@(_ZN3cub18CUB_300001_SM_10006detail11EmptyKernelIvEEvv)
        /*008c*/ 	.word	0x00000000


	//----- nvinfo : EIATTR_MIN_STACK_SIZE
	.align		4
.L_68:
        /*0090*/ 	.byte	0x04, 0x12
        /*0092*/ 	.short	(.L_70 - .L_69)
	.align		4
.L_69:
        /*0094*/ 	.word	index@(_ZN3cub18CUB_300001_SM_10006detail11EmptyKernelIvEEvv)
        /*0098*/ 	.word	0x00000000


	//----- nvinfo : EIATTR_MIN_STACK_SIZE
	.align		4
.L_70:
        /*009c*/ 	.byte	0x04, 0x12
        /*009e*/ 	.short	(.L_72 - .L_71)
	.align		4
.L_71:
        /*00a0*/ 	.word	index@(_Z19prefixSumSinglePassPfS_S_i)
        /*00a4*/ 	.word	0x00000000


	//----- nvinfo : EIATTR_MIN_STACK_SIZE
	.align		4
.L_72:
        /*00a8*/ 	.byte	0x04, 0x12
        /*00aa*/ 	.short	(.L_74 - .L_73)
	.align		4
.L_73:
        /*00ac*/ 	.word	index@(_Z14addLastElementPfS_i)
        /*00b0*/ 	.word	0x00000000


	//----- nvinfo : EIATTR_MIN_STACK_SIZE
	.align		4
.L_74:
        /*00b4*/ 	.byte	0x04, 0x12
        /*00b6*/ 	.short	(.L_76 - .L_75)
	.align		4
.L_75:
        /*00b8*/ 	.word	index@(_Z16prefixSumOnBlockPfS_i)
        /*00bc*/ 	.word	0x00000008


	//----- nvinfo : EIATTR_MIN_STACK_SIZE
	.align		4
.L_76:
        /*00c0*/ 	.byte	0x04, 0x12
        /*00c2*/ 	.short	(.L_78 - .L_77)
	.align		4
.L_77:
        /*00c4*/ 	.word	index@(_Z18prefixSumBrentKungPfi)
        /*00c8*/ 	.word	0x00000000


	//----- nvinfo : EIATTR_MIN_STACK_SIZE
	.align		4
.L_78:
        /*00cc*/ 	.byte	0x04, 0x12
        /*00ce*/ 	.short	(.L_80 - .L_79)
	.align		4
.L_79:
        /*00d0*/ 	.word	index@(_Z20prefixSumKoggleStonePfi)
        /*00d4*/ 	.word	0x00000000
.L_80:


//--------------------- .nv.compat                --------------------------
	.section	.nv.compat,"",@"SHT_CUDA_COMPAT_INFO"
	.align	4
        /*0000*/ 	.byte	0x02, 0x09, 0x00, 0x00, 0x02, 0x02, 0x01, 0x00, 0x02, 0x05, 0x05, 0x00, 0x03, 0x07, 0x01, 0x01
        /*0010*/ 	.byte	0x02, 0x03, 0x00, 0x00, 0x02, 0x06, 0x01, 0x00, 0x04, 0x0b, 0x08, 0x00, 0x09, 0x00, 0x00, 0x00
        /*0020*/ 	.byte	0x00, 0x00, 0x00, 0x00


//--------------------- .nv.info._ZN3cub18CUB_300001_SM_10006detail11EmptyKernelIvEEvv --------------------------
	.section	.nv.info._ZN3cub18CUB_300001_SM_10006detail11EmptyKernelIvEEvv,"",@"SHT_CUDA_INFO"
	.sectionflags	@""
	.align	4


	//----- nvinfo : EIATTR_CUDA_API_VERSION
	.align		4
        /*0000*/ 	.byte	0x04, 0x37
        /*0002*/ 	.short	(.L_82 - .L_81)
.L_81:
        /*0004*/ 	.word	0x00000082


	//----- nvinfo : EIATTR_SPARSE_MMA_MASK
	.align		4
.L_82:
        /*0008*/ 	.byte	0x03, 0x50
        /*000a*/ 	.short	0x0000


	//----- nvinfo : EIATTR_MAXREG_COUNT
	.align		4
        /*000c*/ 	.byte	0x03, 0x1b
        /*000e*/ 	.short	0x00ff


	//----- nvinfo : EIATTR_MERCURY_ISA_VERSION
	.align		4
        /*0010*/ 	.byte	0x03, 0x5f
        /*0012*/ 	.short	0x0101


	//----- nvinfo : EIATTR_VRC_CTA_INIT_COUNT
	.align		4
        /*0014*/ 	.byte	0x02, 0x4a
	.zero		1
	.zero		1


	//----- nvinfo : EIATTR_EXIT_INSTR_OFFSETS
	.align		4
        /*0018*/ 	.byte	0x04, 0x1c
        /*001a*/ 	.short	(.L_84 - .L_83)


	//   ....[0]....
.L_83:
        /*001c*/ 	.word	0x00000010


	//----- nvinfo : EIATTR_SW_WAR
	.align		4
.L_84:
        /*0020*/ 	.byte	0x04, 0x36
        /*0022*/ 	.short	(.L_86 - .L_85)
.L_85:
        /*0024*/ 	.word	0x00000008
.L_86:


//--------------------- .nv.info._Z19prefixSumSinglePassPfS_S_i --------------------------
	.section	.nv.info._Z19prefixSumSinglePassPfS_S_i,"",@"SHT_CUDA_INFO"
	.sectionflags	@""
	.align	4


	//----- nvinfo : EIATTR_CUDA_API_VERSION
	.align		4
        /*0000*/ 	.byte	0x04, 0x37
        /*0002*/ 	.short	(.L_88 - .L_87)
.L_87:
        /*0004*/ 	.word	0x00000082


	//----- nvinfo : EIATTR_KPARAM_INFO
	.align		4
.L_88:
        /*0008*/ 	.byte	0x04, 0x17
        /*000a*/ 	.short	(.L_90 - .L_89)
.L_89:
        /*000c*/ 	.word	0x00000000
        /*0010*/ 	.short	0x0003
        /*0012*/ 	.short	0x0018
        /*0014*/ 	.byte	0x00, 0xf0, 0x11, 0x00


	//----- nvinfo : EIATTR_KPARAM_INFO
	.align		4
.L_90:
        /*0018*/ 	.byte	0x04, 0x17
        /*001a*/ 	.short	(.L_92 - .L_91)
.L_91:
        /*001c*/ 	.word	0x00000000
        /*0020*/ 	.short	0x0002
        /*0022*/ 	.short	0x0010
        /*0024*/ 	.byte	0x00, 0xf5, 0x21, 0x00


	//----- nvinfo : EIATTR_KPARAM_INFO
	.align		4
.L_92:
        /*0028*/ 	.byte	0x04, 0x17
        /*002a*/ 	.short	(.L_94 - .L_93)
.L_93:
        /*002c*/ 	.word	0x00000000
        /*0030*/ 	.short	0x0001
        /*0032*/ 	.short	0x0008
        /*0034*/ 	.byte	0x00, 0xf5, 0x21, 0x00


	//----- nvinfo : EIATTR_KPARAM_INFO
	.align		4
.L_94:
        /*0038*/ 	.byte	0x04, 0x17
        /*003a*/ 	.short	(.L_96 - .L_95)
.L_95:
        /*003c*/ 	.word	0x00000000
        /*0040*/ 	.short	0x0000
        /*0042*/ 	.short	0x0000
        /*0044*/ 	.byte	0x00, 0xf5, 0x21, 0x00


	//----- nvinfo : EIATTR_SPARSE_MMA_MASK
	.align		4
.L_96:
        /*0048*/ 	.byte	0x03, 0x50
        /*004a*/ 	.short	0x0000


	//----- nvinfo : EIATTR_MAXREG_COUNT
	.align		4
        /*004c*/ 	.byte	0x03, 0x1b
        /*004e*/ 	.short	0x00ff


	//----- nvinfo : EIATTR_NUM_BARRIERS
	.align		4
        /*0050*/ 	.byte	0x02, 0x4c
        /*0052*/ 	.byte	0x01
	.zero		1


	//----- nvinfo : EIATTR_MERCURY_ISA_VERSION
	.align		4
        /*0054*/ 	.byte	0x03, 0x5f
        /*0056*/ 	.short	0x0101


	//----- nvinfo : EIATTR_VRC_CTA_INIT_COUNT
	.align		4
        /*0058*/ 	.byte	0x02, 0x4a
	.zero		1
	.zero		1


	//----- nvinfo : EIATTR_EXIT_INSTR_OFFSETS
	.align		4
        /*005c*/ 	.byte	0x04, 0x1c
        /*005e*/ 	.short	(.L_98 - .L_97)


	//   ....[0]....
.L_97:
        /*0060*/ 	.word	0x000015a0


	//   ....[1]....
        /*0064*/ 	.word	0x000015d0


	//----- nvinfo : EIATTR_CRS_STACK_SIZE
	.align		4
.L_98:
        /*0068*/ 	.byte	0x04, 0x1e
        /*006a*/ 	.short	(.L_100 - .L_99)
.L_99:
        /*006c*/ 	.word	0x00000000


	//----- nvinfo : EIATTR_CBANK_PARAM_SIZE
	.align		4
.L_100:
        /*0070*/ 	.byte	0x03, 0x19
        /*0072*/ 	.short	0x001c


	//----- nvinfo : EIATTR_PARAM_CBANK
	.align		4
        /*0074*/ 	.byte	0x04, 0x0a
        /*0076*/ 	.short	(.L_102 - .L_101)
	.align		4
.L_101:
        /*0078*/ 	.word	index@(.nv.constant0._Z19prefixSumSinglePassPfS_S_i)
        /*007c*/ 	.short	0x0380
        /*007e*/ 	.short	0x001c


	//----- nvinfo : EIATTR_SW_WAR
	.align		4
.L_102:
        /*0080*/ 	.byte	0x04, 0x36
        /*0082*/ 	.short	(.L_104 - .L_103)
.L_103:
        /*0084*/ 	.word	0x00000008
.L_104:


//--------------------- .nv.info._Z14addLastElementPfS_i --------------------------
	.section	.nv.info._Z14addLastElementPfS_i,"",@"SHT_CUDA_INFO"
	.sectionflags	@""
	.align	4


	//----- nvinfo : EIATTR_CUDA_API_VERSION
	.align		4
        /*0000*/ 	.byte	0x04, 0x37
        /*0002*/ 	.short	(.L_106 - .L_105)
.L_105:
        /*0004*/ 	.word	0x00000082


	//----- nvinfo : EIATTR_KPARAM_INFO
	.align		4
.L_106:
        /*0008*/ 	.byte	0x04, 0x17
        /*000a*/ 	.short	(.L_108 - .L_107)
.L_107:
        /*000c*/ 	.word	0x00000000
        /*0010*/ 	.short	0x0002
        /*0012*/ 	.short	0x0010
        /*0014*/ 	.byte	0x00, 0xf0, 0x11, 0x00


	//----- nvinfo : EIATTR_KPARAM_INFO
	.align		4
.L_108:
        /*0018*/ 	.byte	0x04, 0x17
        /*001a*/ 	.short	(.L_110 - .L_109)
.L_109:
        /*001c*/ 	.word	0x00000000
        /*0020*/ 	.short	0x0001
        /*0022*/ 	.short	0x0008
        /*0024*/ 	.byte	0x00, 0xf5, 0x21, 0x00


	//----- nvinfo : EIATTR_KPARAM_INFO
	.align		4
.L_110:
        /*0028*/ 	.byte	0x04, 0x17
        /*002a*/ 	.short	(.L_112 - .L_111)
.L_111:
        /*002c*/ 	.word	0x00000000
        /*0030*/ 	.short	0x0000
        /*0032*/ 	.short	0x0000
        /*0034*/ 	.byte	0x00, 0xf5, 0x21, 0x00


	//----- nvinfo : EIATTR_SPARSE_MMA_MASK
	.align		4
.L_112:
        /*0038*/ 	.byte	0x03, 0x50
        /*003a*/ 	.short	0x0000


	//----- nvinfo : EIATTR_MAXREG_COUNT
	.align		4
        /*003c*/ 	.byte	0x03, 0x1b
        /*003e*/ 	.short	0x00ff


	//----- nvinfo : EIATTR_MERCURY_ISA_VERSION
	.align		4
        /*0040*/ 	.byte	0x03, 0x5f
        /*0042*/ 	.short	0x0101


	//----- nvinfo : EIATTR_VRC_CTA_INIT_COUNT
	.align		4
        /*0044*/ 	.byte	0x02, 0x4a
	.zero		1
	.zero		1


	//----- nvinfo : EIATTR_EXIT_INSTR_OFFSETS
	.align		4
        /*0048*/ 	.byte	0x04, 0x1c
        /*004a*/ 	.short	(.L_114 - .L_113)


	//   ....[0]....
.L_113:
        /*004c*/ 	.word	0x00000450


	//   ....[1]....
        /*0050*/ 	.word	0x00000490


	//----- nvinfo : EIATTR_CRS_STACK_SIZE
	.align		4
.L_114:
        /*0054*/ 	.byte	0x04, 0x1e
        /*0056*/ 	.short	(.L_116 - .L_115)
.L_115:
        /*0058*/ 	.word	0x00000000


	//----- nvinfo : EIATTR_CBANK_PARAM_SIZE
	.align		4
.L_116:
        /*005c*/ 	.byte	0x03, 0x19
        /*005e*/ 	.short	0x0014


	//----- nvinfo : EIATTR_PARAM_CBANK
	.align		4
        /*0060*/ 	.byte	0x04, 0x0a
        /*0062*/ 	.short	(.L_118 - .L_117)
	.align		4
.L_117:
        /*0064*/ 	.word	index@(.nv.constant0._Z14addLastElementPfS_i)
        /*0068*/ 	.short	0x0380
        /*006a*/ 	.short	0x0014


	//----- nvinfo : EIATTR_SW_WAR
	.align		4
.L_118:
        /*006c*/ 	.byte	0x04, 0x36
        /*006e*/ 	.short	(.L_120 - .L_119)
.L_119:
        /*0070*/ 	.word	0x00000008
.L_120:


//--------------------- .nv.info._Z16prefixSumOnBlockPfS_i --------------------------
	.section	.nv.info._Z16prefixSumOnBlockPfS_i,"",@"SHT_CUDA_INFO"
	.sectionflags	@""
	.align	4


	//----- nvinfo : EIATTR_CUDA_API_VERSION
	.align		4
        /*0000*/ 	.byte	0x04, 0x37
        /*0002*/ 	.short	(.L_122 - .L_121)
.L_121:
        /*0004*/ 	.word	0x00000082


	//----- nvinfo : EIATTR_KPARAM_INFO
	.align		4
.L_122:
        /*0008*/ 	.byte	0x04, 0x17
        /*000a*/ 	.short	(.L_124 - .L_123)
.L_123:
        /*000c*/ 	.word	0x00000000
        /*0010*/ 	.short	0x0002
        /*0012*/ 	.short	0x0010
        /*0014*/ 	.byte	0x00, 0xf0, 0x11, 0x00


	//----- nvinfo : EIATTR_KPARAM_INFO
	.align		4
.L_124:
        /*0018*/ 	.byte	0x04, 0x17
        /*001a*/ 	.short	(.L_126 - .L_125)
.L_125:
        /*001c*/ 	.word	0x00000000
        /*0020*/ 	.short	0x0001
        /*0022*/ 	.short	0x0008
        /*0024*/ 	.byte	0x00, 0xf5, 0x21, 0x00


	//----- nvinfo : EIATTR_KPARAM_INFO
	.align		4
.L_126:
        /*0028*/ 	.byte	0x04, 0x17
        /*002a*/ 	.short	(.L_128 - .L_127)
.L_127:
        /*002c*/ 	.word	0x00000000
        /*0030*/ 	.short	0x0000
        /*0032*/ 	.short	0x0000
        /*0034*/ 	.byte	0x00, 0xf5, 0x21, 0x00


	//----- nvinfo : EIATTR_SPARSE_MMA_MASK
	.align		4
.L_128:
        /*0038*/ 	.byte	0x03, 0x50
        /*003a*/ 	.short	0x0000


	//----- nvinfo : EIATTR_MAXREG_COUNT
	.align		4
        /*003c*/ 	.byte	0x03, 0x1b
        /*003e*/ 	.short	0x00ff


	//----- nvinfo : EIATTR_NUM_BARRIERS
	.align		4
        /*0040*/ 	.byte	0x02, 0x4c
        /*0042*/ 	.byte	0x01
	.zero		1


	//----- nvinfo : EIATTR_EXTERNS
	.align		4
        /*0044*/ 	.byte	0x04, 0x0f
        /*0046*/ 	.short	(.L_130 - .L_129)


	//   ....[0]....
	.align		4
.L_129:
        /*0048*/ 	.word	index@(vprintf)


	//----- nvinfo : EIATTR_MERCURY_ISA_VERSION
	.align		4
.L_130:
        /*004c*/ 	.byte	0x03, 0x5f
        /*004e*/ 	.short	0x0101


	//----- nvinfo : EIATTR_VRC_CTA_INIT_COUNT
	.align		4
        /*0050*/ 	.byte	0x02, 0x4a
	.zero		1
	.zero		1


	//----- nvinfo : EIATTR_SYSCALL_OFFSETS
	.align		4
        /*0054*/ 	.byte	0x04, 0x46
        /*0056*/ 	.short	(.L_132 - .L_131)


	//   ....[0]....
.L_131:
        /*0058*/ 	.word	0x000011f0


	//----- nvinfo : EIATTR_EXIT_INSTR_OFFSETS
	.align		4
.L_132:
        /*005c*/ 	.byte	0x04, 0x1c
        /*005e*/ 	.short	(.L_134 - .L_133)


	//   ....[0]....
.L_133:
        /*0060*/ 	.word	0x00001120


	//   ....[1]....
        /*0064*/ 	.word	0x00001200


	//----- nvinfo : EIATTR_CRS_STACK_SIZE
	.align		4
.L_134:
        /*0068*/ 	.byte	0x04, 0x1e
        /*006a*/ 	.short	(.L_136 - .L_135)
.L_135:
        /*006c*/ 	.word	0x00000000


	//----- nvinfo : EIATTR_CBANK_PARAM_SIZE
	.align		4
.L_136:
        /*0070*/ 	.byte	0x03, 0x19
        /*0072*/ 	.short	0x0014


	//----- nvinfo : EIATTR_PARAM_CBANK
	.align		4
        /*0074*/ 	.byte	0x04, 0x0a
        /*0076*/ 	.short	(.L_138 - .L_137)
	.align		4
.L_137:
        /*0078*/ 	.word	index@(.nv.constant0._Z16prefixSumOnBlockPfS_i)
        /*007c*/ 	.short	0x0380
        /*007e*/ 	.short	0x0014


	//----- nvinfo : EIATTR_SW_WAR
	.align		4
.L_138:
        /*0080*/ 	.byte	0x04, 0x36
        /*0082*/ 	.short	(.L_140 - .L_139)
.L_139:
        /*0084*/ 	.word	0x00000008
.L_140:


//--------------------- .nv.info._Z18prefixSumBrentKungPfi --------------------------
	.section	.nv.info._Z18prefixSumBrentKungPfi,"",@"SHT_CUDA_INFO"
	.sectionflags	@""
	.align	4


	//----- nvinfo : EIATTR_CUDA_API_VERSION
	.align		4
        /*0000*/ 	.byte	0x04, 0x37
        /*0002*/ 	.short	(.L_142 - .L_141)
.L_141:
        /*0004*/ 	.word	0x00000082


	//----- nvinfo : EIATTR_KPARAM_INFO
	.align		4
.L_142:
        /*0008*/ 	.byte	0x04, 0x17
        /*000a*/ 	.short	(.L_144 - .L_143)
.L_143:
        /*000c*/ 	.word	0x00000000
        /*0010*/ 	.short	0x0001
        /*0012*/ 	.short	0x0008
        /*0014*/ 	.byte	0x00, 0xf0, 0x11, 0x00


	//----- nvinfo : EIATTR_KPARAM_INFO
	.align		4
.L_144:
        /*0018*/ 	.byte	0x04, 0x17
        /*001a*/ 	.short	(.L_146 - .L_145)
.L_145:
        /*001c*/ 	.word	0x00000000
        /*0020*/ 	.short	0x0000
        /*0022*/ 	.short	0x0000
        /*0024*/ 	.byte	0x00, 0xf5, 0x21, 0x00


	//----- nvinfo : EIATTR_SPARSE_MMA_MASK
	.align		4
.L_146:
        /*0028*/ 	.byte	0x03, 0x50
        /*002a*/ 	.short	0x0000


	//----- nvinfo : EIATTR_MAXREG_COUNT
	.align		4
        /*002c*/ 	.byte	0x03, 0x1b
        /*002e*/ 	.short	0x00ff


	//----- nvinfo : EIATTR_NUM_BARRIERS
	.align		4
        /*0030*/ 	.byte	0x02, 0x4c
        /*0032*/ 	.byte	0x01
	.zero		1


	//----- nvinfo : EIATTR_MERCURY_ISA_VERSION
	.align		4
        /*0034*/ 	.byte	0x03, 0x5f
        /*0036*/ 	.short	0x0101


	//----- nvinfo : EIATTR_VRC_CTA_INIT_COUNT
	.align		4
        /*0038*/ 	.byte	0x02, 0x4a
	.zero		1
	.zero		1


	//----- nvinfo : EIATTR_EXIT_INSTR_OFFSETS
	.align		4
        /*003c*/ 	.byte	0x04, 0x1c
        /*003e*/ 	.short	(.L_148 - .L_147)


	//   ....[0]....
.L_147:
        /*0040*/ 	.word	0x00000440


	//   ....[1]....
        /*0044*/ 	.word	0x000004b0


	//----- nvinfo : EIATTR_CRS_STACK_SIZE
	.align		4
.L_148:
        /*0048*/ 	.byte	0x04, 0x1e
        /*004a*/ 	.short	(.L_150 - .L_149)
.L_149:
        /*004c*/ 	.word	0x00000000


	//----- nvinfo : EIATTR_CBANK_PARAM_SIZE
	.align		4
.L_150:
        /*0050*/ 	.byte	0x03, 0x19
        /*0052*/ 	.short	0x000c


	//----- nvinfo : EIATTR_PARAM_CBANK
	.align		4
        /*0054*/ 	.byte	0x04, 0x0a
        /*0056*/ 	.short	(.L_152 - .L_151)
	.align		4
.L_151:
        /*0058*/ 	.word	index@(.nv.constant0._Z18prefixSumBrentKungPfi)
        /*005c*/ 	.short	0x0380
        /*005e*/ 	.short	0x000c


	//----- nvinfo : EIATTR_SW_WAR
	.align		4
.L_152:
        /*0060*/ 	.byte	0x04, 0x36
        /*0062*/ 	.short	(.L_154 - .L_153)
.L_153:
        /*0064*/ 	.word	0x00000008
.L_154:


//--------------------- .nv.info._Z20prefixSumKoggleStonePfi --------------------------
	.section	.nv.info._Z20prefixSumKoggleStonePfi,"",@"SHT_CUDA_INFO"
	.sectionflags	@""
	.align	4


	//----- nvinfo : EIATTR_CUDA_API_VERSION
	.align		4
        /*0000*/ 	.byte	0x04, 0x37
        /*0002*/ 	.short	(.L_156 - .L_155)
.L_155:
        /*0004*/ 	.word	0x00000082


	//----- nvinfo : EIATTR_KPARAM_INFO
	.align		4
.L_156:
        /*0008*/ 	.byte	0x04, 0x17
        /*000a*/ 	.short	(.L_158 - .L_157)
.L_157:
        /*000c*/ 	.word	0x00000000
        /*0010*/ 	.short	0x0001
        /*0012*/ 	.short	0x0008
        /*0014*/ 	.byte	0x00, 0xf0, 0x11, 0x00


	//----- nvinfo : EIATTR_KPARAM_INFO
	.align		4
.L_158:
        /*0018*/ 	.byte	0x04, 0x17
        /*001a*/ 	.short	(.L_160 - .L_159)
.L_159:
        /*001c*/ 	.word	0x00000000
        /*0020*/ 	.short	0x0000
        /*0022*/ 	.short	0x0000
        /*0024*/ 	.byte	0x00, 0xf5, 0x21, 0x00


	//----- nvinfo : EIATTR_SPARSE_MMA_MASK
	.align		4
.L_160:
        /*0028*/ 	.byte	0x03, 0x50
        /*002a*/ 	.short	0x0000


	//----- nvinfo : EIATTR_MAXREG_COUNT
	.align		4
        /*002c*/ 	.byte	0x03, 0x1b
        /*002e*/ 	.short	0x00ff


	//----- nvinfo : EIATTR_NUM_BARRIERS
	.align		4
        /*0030*/ 	.byte	0x02, 0x4c
        /*0032*/ 	.byte	0x01
	.zero		1


	//----- nvinfo : EIATTR_MERCURY_ISA_VERSION
	.align		4
        /*0034*/ 	.byte	0x03, 0x5f
        /*0036*/ 	.short	0x0101


	//----- nvinfo : EIATTR_VRC_CTA_INIT_COUNT
	.align		4
        /*0038*/ 	.byte	0x02, 0x4a
	.zero		1
	.zero		1


	//----- nvinfo : EIATTR_EXIT_INSTR_OFFSETS
	.align		4
        /*003c*/ 	.byte	0x04, 0x1c
        /*003e*/ 	.short	(.L_162 - .L_161)


	//   ....[0]....
.L_161:
        /*0040*/ 	.word	0x00000260


	//   ....[1]....
        /*0044*/ 	.word	0x00000290


	//----- nvinfo : EIATTR_CBANK_PARAM_SIZE
	.align		4
.L_162:
        /*0048*/ 	.byte	0x03, 0x19
        /*004a*/ 	.short	0x000c


	//----- nvinfo : EIATTR_PARAM_CBANK
	.align		4
        /*004c*/ 	.byte	0x04, 0x0a
        /*004e*/ 	.short	(.L_164 - .L_163)
	.align		4
.L_163:
        /*0050*/ 	.word	index@(.nv.constant0._Z20prefixSumKoggleStonePfi)
        /*0054*/ 	.short	0x0380
        /*0056*/ 	.short	0x000c


	//----- nvinfo : EIATTR_SW_WAR
	.align		4
.L_164:
        /*0058*/ 	.byte	0x04, 0x36
        /*005a*/ 	.short	(.L_166 - .L_165)
.L_165:
        /*005c*/ 	.word	0x00000008
.L_166:


//--------------------- .nv.callgraph             --------------------------
	.section	.nv.callgraph,"",@"SHT_CUDA_CALLGRAPH"
	.align	4
	.sectionentsize	8
	.align		4
        /*0000*/ 	.word	0x00000000
	.align		4
        /*0004*/ 	.word	0xffffffff
	.align		4
        /*0008*/ 	.word	index@(_Z16prefixSumOnBlockPfS_i)
	.align		4
        /*000c*/ 	.word	index@(vprintf)
	.align		4
        /*0010*/ 	.word	0x00000000
	.align		4
        /*0014*/ 	.word	0xfffffffe
	.align		4
        /*0018*/ 	.word	0x00000000
	.align		4
        /*001c*/ 	.word	0xfffffffd
	.align		4
        /*0020*/ 	.word	0x00000000
	.align		4
        /*0024*/ 	.word	0xfffffffc


//--------------------- .nv.constant4             --------------------------
	.section	.nv.constant4,"a",@progbits
	.align	8
	.align		8
.nv.constant4:
        /*0000*/ 	.dword	blockCounter
	.align		8
        /*0008*/ 	.dword	_ZN34_INTERNAL_e469ff70_4_k_cu_6a2a1bce4cuda3std3__45__cpo5beginE
	.align		8
        /*0010*/ 	.dword	_ZN34_INTERNAL_e469ff70_4_k_cu_6a2a1bce4cuda3std3__45__cpo3endE
	.align		8
        /*0018*/ 	.dword	_ZN34_INTERNAL_e469ff70_4_k_cu_6a2a1bce4cuda3std3__45__cpo6cbeginE
	.align		8
        /*0020*/ 	.dword	_ZN34_INTERNAL_e469ff70_4_k_cu_6a2a1bce4cuda3std3__45__cpo4cendE
	.align		8
        /*0028*/ 	.dword	_ZN34_INTERNAL_e469ff70_4_k_cu_6a2a1bce4cuda3std3__45__cpo6rbeginE
	.align		8
        /*0030*/ 	.dword	_ZN34_INTERNAL_e469ff70_4_k_cu_6a2a1bce4cuda3std3__45__cpo4rendE
	.align		8
        /*0038*/ 	.dword	_ZN34_INTERNAL_e469ff70_4_k_cu_6a2a1bce4cuda3std3__45__cpo7crbeginE
	.align		8
        /*0040*/ 	.dword	_ZN34_INTERNAL_e469ff70_4_k_cu_6a2a1bce4cuda3std3__45__cpo5crendE
	.align		8
        /*0048*/ 	.dword	_ZN34_INTERNAL_e469ff70_4_k_cu_6a2a1bce4cuda3std3__436_GLOBAL__N__e469ff70_4_k_cu_6a2a1bce6ignoreE
	.align		8
        /*0050*/ 	.dword	_ZN34_INTERNAL_e469ff70_4_k_cu_6a2a1bce4cuda3std3__419piecewise_constructE
	.align		8
        /*0058*/ 	.dword	_ZN34_INTERNAL_e469ff70_4_k_cu_6a2a1bce4cuda3std3__48in_placeE
	.align		8
        /*0060*/ 	.dword	_ZN34_INTERNAL_e469ff70_4_k_cu_6a2a1bce4cuda3std3__420unreachable_sentinelE
	.align		8
        /*0068*/ 	.dword	_ZN34_INTERNAL_e469ff70_4_k_cu_6a2a1bce4cuda3std3__47nulloptE
	.align		8
        /*0070*/ 	.dword	_ZN34_INTERNAL_e469ff70_4_k_cu_6a2a1bce4cuda3std3__48unexpectE
	.align		8
        /*0078*/ 	.dword	_ZN34_INTERNAL_e469ff70_4_k_cu_6a2a1bce4cuda3std6ranges3__45__cpo4swapE
	.align		8
        /*0080*/ 	.dword	_ZN34_INTERNAL_e469ff70_4_k_cu_6a2a1bce4cuda3std6ranges3__45__cpo9iter_moveE
	.align		8
        /*0088*/ 	.dword	_ZN34_INTERNAL_e469ff70_4_k_cu_6a2a1bce4cuda3std6ranges3__45__cpo5beginE
	.align		8
        /*0090*/ 	.dword	_ZN34_INTERNAL_e469ff70_4_k_cu_6a2a1bce4cuda3std6ranges3__45__cpo3endE
	.align		8
        /*0098*/ 	.dword	_ZN34_INTERNAL_e469ff70_4_k_cu_6a2a1bce4cuda3std6ranges3__45__cpo6cbeginE
	.align		8
        /*00a0*/ 	.dword	_ZN34_INTERNAL_e469ff70_4_k_cu_6a2a1bce4cuda3std6ranges3__45__cpo4cendE
	.align		8
        /*00a8*/ 	.dword	_ZN34_INTERNAL_e469ff70_4_k_cu_6a2a1bce4cuda3std6ranges3__45__cpo7advanceE
	.align		8
        /*00b0*/ 	.dword	_ZN34_INTERNAL_e469ff70_4_k_cu_6a2a1bce4cuda3std6ranges3__45__cpo9iter_swapE
	.align		8
        /*00b8*/ 	.dword	_ZN34_INTERNAL_e469ff70_4_k_cu_6a2a1bce4cuda3std6ranges3__45__cpo4nextE
	.align		8
        /*00c0*/ 	.dword	_ZN34_INTERNAL_e469ff70_4_k_cu_6a2a1bce4cuda3std6ranges3__45__cpo4prevE
	.align		8
        /*00c8*/ 	.dword	_ZN34_INTERNAL_e469ff70_4_k_cu_6a2a1bce4cuda3std6ranges3__45__cpo4dataE
	.align		8
        /*00d0*/ 	.dword	_ZN34_INTERNAL_e469ff70_4_k_cu_6a2a1bce4cuda3std6ranges3__45__cpo5cdataE
	.align		8
        /*00d8*/ 	.dword	_ZN34_INTERNAL_e469ff70_4_k_cu_6a2a1bce4cuda3std6ranges3__45__cpo4sizeE
	.align		8
        /*00e0*/ 	.dword	_ZN34_INTERNAL_e469ff70_4_k_cu_6a2a1bce4cuda3std6ranges3__45__cpo5ssizeE
	.align		8
        /*00e8*/ 	.dword	_ZN34_INTERNAL_e469ff70_4_k_cu_6a2a1bce4cuda3std6ranges3__45__cpo8distanceE
	.align		8
        /*00f0*/ 	.dword	_ZN34_INTERNAL_e469ff70_4_k_cu_6a2a1bce6thrust24THRUST_300001_SM_1000_NS8cuda_cub3parE
	.align		8
        /*00f8*/ 	.dword	_ZN34_INTERNAL_e469ff70_4_k_cu_6a2a1bce6thrust24THRUST_300001_SM_1000_NS8cuda_cub10par_nosyncE
	.align		8
        /*0100*/ 	.dword	_ZN34_INTERNAL_e469ff70_4_k_cu_6a2a1bce6thrust24THRUST_300001_SM_1000_NS6system6detail10sequential3seqE
	.align		8
        /*0108*/ 	.dword	_ZN34_INTERNAL_e469ff70_4_k_cu_6a2a1bce6thrust24THRUST_300001_SM_1000_NS12placeholders2_1E
	.align		8
        /*0110*/ 	.dword	_ZN34_INTERNAL_e469ff70_4_k_cu_6a2a1bce6thrust24THRUST_300001_SM_1000_NS12placeholders2_2E
	.align		8
        /*0118*/ 	.dword	_ZN34_INTERNAL_e469ff70_4_k_cu_6a2a1bce6thrust24THRUST_300001_SM_1000_NS12placeholders2_3E
	.align		8
        /*0120*/ 	.dword	_ZN34_INTERNAL_e469ff70_4_k_cu_6a2a1bce6thrust24THRUST_300001_SM_1000_NS12placeholders2_4E
	.align		8
        /*0128*/ 	.dword	_ZN34_INTERNAL_e469ff70_4_k_cu_6a2a1bce6thrust24THRUST_300001_SM_1000_NS12placeholders2_5E
	.align		8
        /*0130*/ 	.dword	_ZN34_INTERNAL_e469ff70_4_k_cu_6a2a1bce6thrust24THRUST_300001_SM_1000_NS12placeholders2_6E
	.align		8
        /*0138*/ 	.dword	_ZN34_INTERNAL_e469ff70_4_k_cu_6a2a1bce6thrust24THRUST_300001_SM_1000_NS12placeholders2_7E
	.align		8
        /*0140*/ 	.dword	_ZN34_INTERNAL_e469ff70_4_k_cu_6a2a1bce6thrust24THRUST_300001_SM_1000_NS12placeholders2_8E
	.align		8
        /*0148*/ 	.dword	_ZN34_INTERNAL_e469ff70_4_k_cu_6a2a1bce6thrust24THRUST_300001_SM_1000_NS12placeholders2_9E
	.align		8
        /*0150*/ 	.dword	_ZN34_INTERNAL_e469ff70_4_k_cu_6a2a1bce6thrust24THRUST_300001_SM_1000_NS12placeholders3_10E
	.align		8
        /*0158*/ 	.dword	_ZN34_INTERNAL_e469ff70_4_k_cu_6a2a1bce6thrust24THRUST_300001_SM_1000_NS3seqE
	.align		8
        /*0160*/ 	.dword	$str
	.align		8
        /*0168*/ 	.dword	vprintf


//--------------------- .text._ZN3cub18CUB_300001_SM_10006detail11EmptyKernelIvEEvv --------------------------
	.section	.text._ZN3cub18CUB_300001_SM_10006detail11EmptyKernelIvEEvv,"ax",@progbits
	.align	128
        .global         _ZN3cub18CUB_300001_SM_10006detail11EmptyKernelIvEEvv
        .type           _ZN3cub18CUB_300001_SM_10006detail11EmptyKernelIvEEvv,@function
        .size           _ZN3cub18CUB_300001_SM_10006detail11EmptyKernelIvEEvv,(.L_x_38 - _ZN3cub18CUB_300001_SM_10006detail11EmptyKernelIvEEvv)
        .other          _ZN3cub18CUB_300001_SM_10006detail11EmptyKernelIvEEvv,@"STO_CUDA_ENTRY STV_DEFAULT"
_ZN3cub18CUB_300001_SM_10006detail11EmptyKernelIvEEvv:
.text._ZN3cub18CUB_300001_SM_10006detail11EmptyKernelIvEEvv:
[----:B------:R-:W-:Y:S01]  /*0000*/  LDC R1, c[0x0][0x37c] ;  /* 0x0000df00ff017b82 */ /* 0x000fe20000000800 */
[----:B------:R-:W-:Y:S05]  /*0010*/  EXIT ;  /* 0x000000000000794d */ /* 0x000fea0003800000 */
.L_x_0:
[----:B------:R-:W-:-:S00]  /*0020*/  BRA `(.L_x_0) ;  /* 0xfffffffc00fc7947 */ /* 0x000fc0000383ffff */
[----:B------:R-:W-:-:S00]  /*0030*/  NOP ;  /* 0x0000000000007918 */ /* 0x000fc00000000000 */
        /* <DEDUP_REMOVED lines=12> */
.L_x_38:


//--------------------- .text._Z19prefixSumSinglePassPfS_S_i --------------------------
	.section	.text._Z19prefixSumSinglePassPfS_S_i,"ax",@progbits
	.align	128
        .global         _Z19prefixSumSinglePassPfS_S_i
        .type           _Z19prefixSumSinglePassPfS_S_i,@function
        .size           _Z19prefixSumSinglePassPfS_S_i,(.L_x_39 - _Z19prefixSumSinglePassPfS_S_i)
        .other          _Z19prefixSumSinglePassPfS_S_i,@"STO_CUDA_ENTRY STV_DEFAULT"
_Z19prefixSumSinglePassPfS_S_i:
.text._Z19prefixSumSinglePassPfS_S_i:
[----:B------:R-:W-:Y:S01]  /*0000*/  LDC R1, c[0x0][0x37c] ;  /* 0x0000df00ff017b82 */ /* 0x000fe20000000800 */
[----:B------:R-:W0:Y:S01]  /*0010*/  S2R R0, SR_TID.X ;  /* 0x0000000000007919 */ /* 0x000e220000002100 */
[----:B------:R-:W1:Y:S01]  /*0020*/  LDCU.64 UR6, c[0x0][0x358] ;  /* 0x00006b00ff0677ac */ /* 0x000e620008000a00 */
[----:B------:R-:W-:Y:S01]  /*0030*/  BSSY.RECONVERGENT B0, `(.L_x_1) ;  /* 0x000000a000007945 */ /* 0x000fe20003800200 */
[----:B0-----:R-:W-:-:S13]  /*0040*/  ISETP.NE.AND P5, PT, R0, RZ, PT ;  /* 0x000000ff0000720c */ /* 0x001fda0003fa5270 */
[----:B-1----:R-:W-:Y:S05]  /*0050*/  @P5 BRA `(.L_x_2) ;  /* 0x00000000001c5947 */ /* 0x002fea0003800000 */
[----:B------:R-:W0:Y:S01]  /*0060*/  LDC.64 R2, c[0x4][RZ] ;  /* 0x01000000ff027b82 */ /* 0x000e220000000a00 */
[----:B------:R-:W-:-:S05]  /*0070*/  IMAD.MOV.U32 R5, RZ, RZ, 0x1 ;  /* 0x00000001ff057424 */ /* 0x000fca00078e00ff */
[----:B0-----:R-:W2:Y:S02]  /*0080*/  ATOMG.E.ADD.STRONG.GPU PT, R2, desc[UR6][R2.64], R5 ;  /* 0x80000005020279a8 */ /* 0x001ea400081ef106 */
[----:B------:R-:W0:Y:S01]  /*0090*/  S2UR UR5, SR_CgaCtaId ;  /* 0x00000000000579c3 */ /* 0x000e220000008800 */
[----:B------:R-:W-:Y:S02]  /*00a0*/  UMOV UR4, 0x400 ;  /* 0x0000040000047882 */ /* 0x000fe40000000000 */
[----:B0-----:R-:W-:-:S09]  /*00b0*/  ULEA UR4, UR5, UR4, 0x18 ;  /* 0x0000000405047291 */ /* 0x001fd2000f8ec0ff */
[----:B--2---:R0:W-:Y:S03]  /*00c0*/  STS [UR4+0x9000], R2 ;  /* 0x00900002ff007988 */ /* 0x0041e60008000804 */
.L_x_2:
[----:B------:R-:W-:Y:S05]  /*00d0*/  BSYNC.RECONVERGENT B0 ;  /* 0x0000000000007941 */ /* 0x000fea0003800200 */
.L_x_1:
[----:B------:R-:W1:Y:S08]  /*00e0*/  S2UR UR5, SR_CgaCtaId ;  /* 0x00000000000579c3 */ /* 0x000e700000008800 */
[----:B------:R-:W-:Y:S01]  /*00f0*/  BAR.SYNC.DEFER_BLOCKING 0x0 ;  /* 0x0000000000007b1d */ /* 0x000fe20000010000 */
[----:B------:R-:W-:Y:S02]  /*0100*/  IMAD.MOV.U32 R8, RZ, RZ, RZ ;  /* 0x000000ffff087224 */ /* 0x000fe400078e00ff */
[----:B------:R-:W-:-:S02]  /*0110*/  HFMA2 R18, -RZ, RZ, 0, 0 ;  /* 0x00000000ff127431 */ /* 0x000fc400000001ff */
[----:B------:R-:W-:Y:S02]  /*0120*/  IMAD.MOV.U32 R10, RZ, RZ, RZ ;  /* 0x000000ffff0a7224 */ /* 0x000fe400078e00ff */
[----:B------:R-:W-:Y:S01]  /*0130*/  IMAD.MOV.U32 R16, RZ, RZ, RZ ;  /* 0x000000ffff107224 */ /* 0x000fe200078e00ff */
[----:B------:R-:W-:Y:S01]  /*0140*/  UMOV UR4, 0x400 ;  /* 0x0000040000047882 */ /* 0x000fe20000000000 */
[----:B------:R-:W2:Y:S01]  /*0150*/  LDCU UR8, c[0x0][0x398] ;  /* 0x00007300ff0877ac */ /* 0x000ea20008000800 */
[----:B------:R-:W-:Y:S02]  /*0160*/  IMAD.MOV.U32 R20, RZ, RZ, RZ ;  /* 0x000000ffff147224 */ /* 0x000fe400078e00ff */
[----:B------:R-:W-:Y:S02]  /*0170*/  IMAD.MOV.U32 R22, RZ, RZ, RZ ;  /* 0x000000ffff167224 */ /* 0x000fe400078e00ff */
[----:B------:R-:W-:Y:S01]  /*0180*/  IMAD.MOV.U32 R24, RZ, RZ, RZ ;  /* 0x000000ffff187224 */ /* 0x000fe200078e00ff */
[----:B-1----:R-:W-:-:S09]  /*0190*/  ULEA UR9, UR5, UR4, 0x18 ;  /* 0x0000000405097291 */ /* 0x002fd2000f8ec0ff */
[----:B0-----:R-:W0:Y:S02]  /*01a0*/  LDS R2, [UR9+0x9000] ;  /* 0x00900009ff027984 */ /* 0x001e240008000800 */
[----:B0-----:R-:W-:Y:S02]  /*01b0*/  IMAD.SHL.U32 R5, R2, 0x2000, RZ ;  /* 0x0000200002057824 */ /* 0x001fe400078e00ff */
[----:B------:R-:W0:Y:S03]  /*01c0*/  LDC.64 R2, c[0x0][0x380] ;  /* 0x0000e000ff027b82 */ /* 0x000e260000000a00 */
[----:B------:R-:W-:-:S04]  /*01d0*/  LOP3.LUT R5, R5, R0, RZ, 0xfc, !PT ;  /* 0x0000000005057212 */ /* 0x000fc800078efcff */
[C---:B--2---:R-:W-:Y:S01]  /*01e0*/  ISETP.GE.AND P6, PT, R5.reuse, UR8, PT ;  /* 0x0000000805007c0c */ /* 0x044fe2000bfc6270 */
[C---:B------:R-:W-:Y:S02]  /*01f0*/  VIADD R4, R5.reuse, 0x400 ;  /* 0x0000040005047836 */ /* 0x040fe40000000000 */
[C---:B------:R-:W-:Y:S01]  /*0200*/  VIADD R6, R5.reuse, 0x800 ;  /* 0x0000080005067836 */ /* 0x040fe20000000000 */
[----:B------:R-:W-:Y:S01]  /*0210*/  UIADD3 UR4, UPT, UPT, UR4, 0x8000, URZ ;  /* 0x0000800004047890 */ /* 0x000fe2000fffe0ff */
[C---:B------:R-:W-:Y:S01]  /*0220*/  VIADD R7, R5.reuse, 0x1000 ;  /* 0x0000100005077836 */ /* 0x040fe20000000000 */
[----:B------:R-:W-:Y:S01]  /*0230*/  ISETP.GE.AND P4, PT, R4, UR8, PT ;  /* 0x0000000804007c0c */ /* 0x000fe2000bf86270 */
[C---:B------:R-:W-:Y:S01]  /*0240*/  VIADD R4, R5.reuse, 0xc00 ;  /* 0x00000c0005047836 */ /* 0x040fe20000000000 */
[----:B------:R-:W-:Y:S02]  /*0250*/  ISETP.GE.AND P3, PT, R6, UR8, PT ;  /* 0x0000000806007c0c */ /* 0x000fe4000bf66270 */
[----:B------:R-:W-:-:S02]  /*0260*/  IADD3 R6, PT, PT, R5, 0x1400, RZ ;  /* 0x0000140005067810 */ /* 0x000fc40007ffe0ff */
[----:B------:R-:W-:Y:S01]  /*0270*/  ISETP.GE.AND P0, PT, R4, UR8, PT ;  /* 0x0000000804007c0c */ /* 0x000fe2000bf06270 */
[C---:B------:R-:W-:Y:S01]  /*0280*/  VIADD R4, R5.reuse, 0x1800 ;  /* 0x0000180005047836 */ /* 0x040fe20000000000 */
[----:B------:R-:W-:Y:S02]  /*0290*/  P2R R13, PR, RZ, 0x10 ;  /* 0x00000010ff0d7803 */ /* 0x000fe40000000000 */
[----:B------:R-:W-:Y:S01]  /*02a0*/  P2R R14, PR, RZ, 0x8 ;  /* 0x00000008ff0e7803 */ /* 0x000fe20000000000 */
[C---:B0-----:R-:W-:Y:S01]  /*02b0*/  IMAD.WIDE R2, R5.reuse, 0x4, R2 ;  /* 0x0000000405027825 */ /* 0x041fe200078e0202 */
[----:B------:R-:W-:Y:S02]  /*02c0*/  IADD3 R5, PT, PT, R5, 0x1c00, RZ ;  /* 0x00001c0005057810 */ /* 0x000fe40007ffe0ff */
[----:B------:R-:W-:Y:S02]  /*02d0*/  ISETP.GE.AND P1, PT, R7, UR8, PT ;  /* 0x0000000807007c0c */ /* 0x000fe4000bf26270 */
[----:B------:R-:W2:Y:S01]  /*02e0*/  @!P4 LDG.E R8, desc[UR6][R2.64+0x1000] ;  /* 0x001000060208c981 */ /* 0x000ea2000c1e1900 */
[----:B------:R-:W-:Y:S01]  /*02f0*/  ISETP.GE.AND P2, PT, R6, UR8, PT ;  /* 0x0000000806007c0c */ /* 0x000fe2000bf46270 */
[----:B------:R-:W-:Y:S01]  /*0300*/  IMAD.MOV.U32 R6, RZ, RZ, RZ ;  /* 0x000000ffff067224 */ /* 0x000fe200078e00ff */
[----:B------:R-:W-:Y:S01]  /*0310*/  ISETP.GE.AND P4, PT, R5, UR8, PT ;  /* 0x0000000805007c0c */ /* 0x000fe2000bf86270 */
[----:B------:R-:W3:Y:S01]  /*0320*/  @!P3 LDG.E R10, desc[UR6][R2.64+0x2000] ;  /* 0x00200006020ab981 */ /* 0x000ee2000c1e1900 */
[----:B------:R-:W-:-:S02]  /*0330*/  ISETP.GE.AND P3, PT, R4, UR8, PT ;  /* 0x0000000804007c0c */ /* 0x000fc4000bf66270 */
[----:B------:R-:W-:Y:S01]  /*0340*/  P2R R12, PR, RZ, 0x40 ;  /* 0x00000040ff0c7803 */ /* 0x000fe20000000000 */
[----:B------:R-:W4:Y:S04]  /*0350*/  @!P6 LDG.E R6, desc[UR6][R2.64] ;  /* 0x000000060206e981 */ /* 0x000f28000c1e1900 */
[----:B------:R-:W5:Y:S04]  /*0360*/  @!P0 LDG.E R16, desc[UR6][R2.64+0x3000] ;  /* 0x0030000602108981 */ /* 0x000f68000c1e1900 */
[----:B------:R-:W5:Y:S04]  /*0370*/  @!P1 LDG.E R18, desc[UR6][R2.64+0x4000] ;  /* 0x0040000602129981 */ /* 0x000f68000c1e1900 */
[----:B------:R-:W5:Y:S04]  /*0380*/  @!P2 LDG.E R20, desc[UR6][R2.64+0x5000] ;  /* 0x005000060214a981 */ /* 0x000f68000c1e1900 */
[----:B------:R-:W5:Y:S04]  /*0390*/  @!P3 LDG.E R22, desc[UR6][R2.64+0x6000] ;  /* 0x006000060216b981 */ /* 0x000f68000c1e1900 */
[----:B------:R-:W5:Y:S01]  /*03a0*/  @!P4 LDG.E R24, desc[UR6][R2.64+0x7000] ;  /* 0x007000060218c981 */ /* 0x000f62000c1e1900 */
[----:B------:R-:W-:-:S05]  /*03b0*/  LEA R5, R0, UR9, 0x2 ;  /* 0x0000000900057c11 */ /* 0x000fca000f8e10ff */
[C---:B------:R-:W-:Y:S01]  /*03c0*/  IMAD R4, R0.reuse, 0x1c, R5 ;  /* 0x0000001c00047824 */ /* 0x040fe200078e0205 */
[----:B------:R-:W-:Y:S01]  /*03d0*/  ULEA UR4, UR5, UR4, 0x18 ;  /* 0x0000000405047291 */ /* 0x000fe2000f8ec0ff */
[----:B------:R-:W-:Y:S02]  /*03e0*/  P2R R15, PR, RZ, 0x10 ;  /* 0x00000010ff0f7803 */ /* 0x000fe40000000000 */
[----:B------:R-:W-:Y:S01]  /*03f0*/  ISETP.GT.U32.AND P4, PT, R0, 0x1ff, PT ;  /* 0x000001ff0000780c */ /* 0x000fe20003f84070 */
[----:B--2---:R-:W-:Y:S04]  /*0400*/  STS [R5+0x1000], R8 ;  /* 0x0010000805007388 */ /* 0x004fe80000000800 */
[----:B---3--:R-:W-:Y:S04]  /*0410*/  STS [R5+0x2000], R10 ;  /* 0x0020000a05007388 */ /* 0x008fe80000000800 */
[----:B----4-:R-:W-:Y:S04]  /*0420*/  STS [R5], R6 ;  /* 0x0000000605007388 */ /* 0x010fe80000000800 */
[----:B-----5:R-:W-:Y:S04]  /*0430*/  STS [R5+0x3000], R16 ;  /* 0x0030001005007388 */ /* 0x020fe80000000800 */
[----:B------:R-:W-:Y:S04]  /*0440*/  STS [R5+0x4000], R18 ;  /* 0x0040001205007388 */ /* 0x000fe80000000800 */
[----:B------:R-:W-:Y:S04]  /*0450*/  STS [R5+0x5000], R20 ;  /* 0x0050001405007388 */ /* 0x000fe80000000800 */
[----:B------:R-:W-:Y:S04]  /*0460*/  STS [R5+0x6000], R22 ;  /* 0x0060001605007388 */ /* 0x000fe80000000800 */
[----:B------:R-:W-:Y:S01]  /*0470*/  STS [R5+0x7000], R24 ;  /* 0x0070001805007388 */ /* 0x000fe20000000800 */
[----:B------:R-:W-:Y:S06]  /*0480*/  BAR.SYNC.DEFER_BLOCKING 0x0 ;  /* 0x0000000000007b1d */ /* 0x000fec0000010000 */
[----:B------:R-:W-:Y:S04]  /*0490*/  LDS R7, [R4] ;  /* 0x0000000004077984 */ /* 0x000fe80000000800 */
[----:B------:R-:W0:Y:S04]  /*04a0*/  LDS R6, [R4+0x4] ;  /* 0x0000040004067984 */ /* 0x000e280000000800 */
[----:B------:R-:W1:Y:S04]  /*04b0*/  LDS R8, [R4+0x8] ;  /* 0x0000080004087984 */ /* 0x000e680000000800 */
[----:B------:R-:W2:Y:S04]  /*04c0*/  LDS R10, [R4+0xc] ;  /* 0x00000c00040a7984 */ /* 0x000ea80000000800 */
[----:B------:R-:W3:Y:S04]  /*04d0*/  LDS R16, [R4+0x10] ;  /* 0x0000100004107984 */ /* 0x000ee80000000800 */
[----:B------:R-:W4:Y:S04]  /*04e0*/  LDS R18, [R4+0x14] ;  /* 0x0000140004127984 */ /* 0x000f280000000800 */
[----:B------:R-:W5:Y:S04]  /*04f0*/  LDS R26, [R4+0x18] ;  /* 0x00001800041a7984 */ /* 0x000f680000000800 */
[----:B------:R-:W5:Y:S01]  /*0500*/  LDS R20, [R4+0x1c] ;  /* 0x00001c0004147984 */ /* 0x000f620000000800 */
[----:B0-----:R-:W-:-:S04]  /*0510*/  FADD R7, R7, R6 ;  /* 0x0000000607077221 */ /* 0x001fc80000000000 */
[----:B-1----:R-:W-:-:S04]  /*0520*/  FADD R9, R7, R8 ;  /* 0x0000000807097221 */ /* 0x002fc80000000000 */
[----:B--2---:R-:W-:-:S04]  /*0530*/  FADD R11, R9, R10 ;  /* 0x0000000a090b7221 */ /* 0x004fc80000000000 */
[----:B---3--:R-:W-:-:S04]  /*0540*/  FADD R17, R11, R16 ;  /* 0x000000100b117221 */ /* 0x008fc80000000000 */
[----:B----4-:R-:W-:-:S04]  /*0550*/  FADD R19, R17, R18 ;  /* 0x0000001211137221 */ /* 0x010fc80000000000 */
[----:B-----5:R-:W-:-:S04]  /*0560*/  FADD R21, R19, R26 ;  /* 0x0000001a13157221 */ /* 0x020fc80000000000 */
[----:B------:R-:W-:Y:S01]  /*0570*/  FADD R23, R21, R20 ;  /* 0x0000001415177221 */ /* 0x000fe20000000000 */
[----:B------:R-:W-:Y:S04]  /*0580*/  STS [R4+0x4], R7 ;  /* 0x0000040704007388 */ /* 0x000fe80000000800 */
[----:B------:R-:W-:Y:S04]  /*0590*/  STS [R4+0x8], R9 ;  /* 0x0000080904007388 */ /* 0x000fe80000000800 */
[----:B------:R-:W-:Y:S04]  /*05a0*/  STS [R4+0xc], R11 ;  /* 0x00000c0b04007388 */ /* 0x000fe80000000800 */
[----:B------:R-:W-:Y:S04]  /*05b0*/  STS [R4+0x10], R17 ;  /* 0x0000101104007388 */ /* 0x000fe80000000800 */
[----:B------:R-:W-:Y:S04]  /*05c0*/  STS [R4+0x14], R19 ;  /* 0x0000141304007388 */ /* 0x000fe80000000800 */
[----:B------:R-:W-:Y:S04]  /*05d0*/  STS [R4+0x18], R21 ;  /* 0x0000181504007388 */ /* 0x000fe80000000800 */
[----:B------:R-:W-:Y:S01]  /*05e0*/  STS [R4+0x1c], R23 ;  /* 0x00001c1704007388 */ /* 0x000fe20000000800 */
[----:B------:R-:W-:Y:S06]  /*05f0*/  BAR.SYNC.DEFER_BLOCKING 0x0 ;  /* 0x0000000000007b1d */ /* 0x000fec0000010000 */
[----:B------:R-:W0:Y:S01]  /*0600*/  LDS R25, [R4+0x1c] ;  /* 0x00001c0004197984 */ /* 0x000e220000000800 */
[----:B------:R-:W-:-:S02]  /*0610*/  LEA R6, R0, UR4, 0x2 ;  /* 0x0000000400067c11 */ /* 0x000fc4000f8e10ff */
[----:B------:R-:W-:-:S03]  /*0620*/  @!P4 LEA R10, R0, UR4, 0x3 ;  /* 0x00000004000acc11 */ /* 0x000fc6000f8e18ff */
[----:B0-----:R-:W-:Y:S01]  /*0630*/  STS [R6], R25 ;  /* 0x0000001906007388 */ /* 0x001fe20000000800 */
[----:B------:R-:W-:Y:S06]  /*0640*/  BAR.SYNC.DEFER_BLOCKING 0x0 ;  /* 0x0000000000007b1d */ /* 0x000fec0000010000 */
[----:B------:R-:W-:Y:S04]  /*0650*/  @!P4 LDS R7, [R10] ;  /* 0x000000000a07c984 */ /* 0x000fe80000000800 */
[----:B------:R-:W0:Y:S02]  /*0660*/  @!P4 LDS R8, [R10+0x4] ;  /* 0x000004000a08c984 */ /* 0x000e240000000800 */
[----:B0-----:R-:W-:-:S05]  /*0670*/  @!P4 FADD R7, R7, R8 ;  /* 0x000000080707c221 */ /* 0x001fca0000000000 */
[----:B------:R-:W-:Y:S01]  /*0680*/  @!P4 STS [R10+0x4], R7 ;  /* 0x000004070a00c388 */ /* 0x000fe20000000800 */
[----:B------:R-:W-:Y:S01]  /*0690*/  BAR.SYNC.DEFER_BLOCKING 0x0 ;  /* 0x0000000000007b1d */ /* 0x000fe20000010000 */
[----:B------:R-:W-:-:S13]  /*06a0*/  ISETP.GT.U32.AND P4, PT, R0, 0xff, PT ;  /* 0x000000ff0000780c */ /* 0x000fda0003f84070 */
[----:B------:R-:W-:-:S05]  /*06b0*/  @!P4 LEA R11, R0, UR4, 0x4 ;  /* 0x00000004000bcc11 */ /* 0x000fca000f8e20ff */
[----:B------:R-:W-:Y:S04]  /*06c0*/  @!P4 LDS R8, [R11+0x4] ;  /* 0x000004000b08c984 */ /* 0x000fe80000000800 */
        /* <DEDUP_REMOVED lines=52> */
[----:B------:R-:W-:Y:S06]  /*0a10*/  BAR.SYNC.DEFER_BLOCKING 0x0 ;  /* 0x0000000000007b1d */ /* 0x000fec0000010000 */
[----:B------:R-:W-:Y:S04]  /*0a20*/  @!P5 LDS R9, [UR9+0x87fc] ;  /* 0x0087fc09ff09d984 */ /* 0x000fe80008000800 */
[----:B------:R-:W0:Y:S02]  /*0a30*/  @!P5 LDS R10, [UR9+0x8ffc] ;  /* 0x008ffc09ff0ad984 */ /* 0x000e240008000800 */
[----:B0-----:R-:W-:-:S05]  /*0a40*/  @!P5 FADD R9, R9, R10 ;  /* 0x0000000a0909d221 */ /* 0x001fca0000000000 */
[----:B------:R-:W-:Y:S01]  /*0a50*/  @!P5 STS [UR9+0x8ffc], R9 ;  /* 0x008ffc09ff00d988 */ /* 0x000fe20008000809 */
[----:B------:R-:W-:Y:S06]  /*0a60*/  BAR.SYNC.DEFER_BLOCKING 0x0 ;  /* 0x0000000000007b1d */ /* 0x000fec0000010000 */
[----:B------:R-:W-:Y:S04]  /*0a70*/  @!P5 LDS R8, [UR9+0x87fc] ;  /* 0x0087fc09ff08d984 */ /* 0x000fe80008000800 */
[----:B------:R-:W0:Y:S01]  /*0a80*/  @!P5 LDS R11, [UR9+0x8bfc] ;  /* 0x008bfc09ff0bd984 */ /* 0x000e220008000800 */
[----:B------:R-:W-:-:S13]  /*0a90*/  ISETP.GT.U32.AND P4, PT, R0, 0x2, PT ;  /* 0x000000020000780c */ /* 0x000fda0003f84070 */
[----:B------:R-:W-:Y:S01]  /*0aa0*/  @!P4 LEA R16, R0, UR4, 0xa ;  /* 0x000000040010cc11 */ /* 0x000fe2000f8e50ff */
[----:B0-----:R-:W-:-:S05]  /*0ab0*/  @!P5 FADD R8, R8, R11 ;  /* 0x0000000b0808d221 */ /* 0x001fca0000000000 */
[----:B------:R-:W-:Y:S01]  /*0ac0*/  @!P5 STS [UR9+0x8bfc], R8 ;  /* 0x008bfc08ff00d988 */ /* 0x000fe20008000809 */
[----:B------:R-:W-:Y:S06]  /*0ad0*/  BAR.SYNC.DEFER_BLOCKING 0x0 ;  /* 0x0000000000007b1d */ /* 0x000fec0000010000 */
        /* <DEDUP_REMOVED lines=45> */
[----:B------:R0:W-:Y:S01]  /*0db0*/  @!P4 STS [R18+0x14], R7 ;  /* 0x000014071200c388 */ /* 0x0001e20000000800 */
[----:B------:R-:W-:Y:S01]  /*0dc0*/  BAR.SYNC.DEFER_BLOCKING 0x0 ;  /* 0x0000000000007b1d */ /* 0x000fe20000010000 */
[----:B------:R-:W-:-:S13]  /*0dd0*/  ISETP.GT.U32.AND P4, PT, R0, 0x1fe, PT ;  /* 0x000001fe0000780c */ /* 0x000fda0003f84070 */
[----:B------:R-:W-:-:S05]  /*0de0*/  @!P4 LEA R17, R0, UR4, 0x3 ;  /* 0x000000040011cc11 */ /* 0x000fca000f8e18ff */
[----:B------:R-:W-:Y:S04]  /*0df0*/  @!P4 LDS R8, [R17+0x4] ;  /* 0x000004001108c984 */ /* 0x000fe80000000800 */
[----:B------:R-:W1:Y:S01]  /*0e00*/  @!P4 LDS R9, [R17+0x8] ;  /* 0x000008001109c984 */ /* 0x000e620000000800 */
[----:B------:R-:W-:Y:S01]  /*0e10*/  ISETP.NE.AND P6, PT, R0, 0x3ff, PT ;  /* 0x000003ff0000780c */ /* 0x000fe20003fc5270 */
[----:B------:R-:W-:Y:S03]  /*0e20*/  BSSY.RECONVERGENT B0, `(.L_x_3) ;  /* 0x000001f000007945 */ /* 0x000fe60003800200 */
[----:B0-----:R-:W-:Y:S01]  /*0e30*/  P2R R7, PR, RZ, 0x40 ;  /* 0x00000040ff077803 */ /* 0x001fe20000000000 */
[----:B-1----:R-:W-:-:S05]  /*0e40*/  @!P4 FADD R8, R8, R9 ;  /* 0x000000090808c221 */ /* 0x002fca0000000000 */
[----:B------:R0:W-:Y:S01]  /*0e50*/  @!P4 STS [R17+0x8], R8 ;  /* 0x000008081100c388 */ /* 0x0001e20000000800 */
[----:B------:R-:W-:Y:S06]  /*0e60*/  BAR.SYNC.DEFER_BLOCKING 0x0 ;  /* 0x0000000000007b1d */ /* 0x000fec0000010000 */
[----:B------:R-:W-:Y:S05]  /*0e70*/  @!P6 BRA `(.L_x_4) ;  /* 0x000000000064e947 */ /* 0x000fea0003800000 */
[----:B------:R-:W-:Y:S04]  /*0e80*/  LDS R6, [R6] ;  /* 0x0000000006067984 */ /* 0x000fe80000000800 */
[----:B------:R-:W1:Y:S04]  /*0e90*/  LDS R7, [R4+0x20] ;  /* 0x0000200004077984 */ /* 0x000e680000000800 */
[----:B------:R-:W2:Y:S04]  /*0ea0*/  LDS R9, [R4+0x24] ;  /* 0x0000240004097984 */ /* 0x000ea80000000800 */
[----:B------:R-:W3:Y:S04]  /*0eb0*/  LDS R11, [R4+0x28] ;  /* 0x00002800040b7984 */ /* 0x000ee80000000800 */
[----:B0-----:R-:W0:Y:S04]  /*0ec0*/  LDS R17, [R4+0x2c] ;  /* 0x00002c0004117984 */ /* 0x001e280000000800 */
[----:B------:R-:W4:Y:S04]  /*0ed0*/  LDS R19, [R4+0x30] ;  /* 0x0000300004137984 */ /* 0x000f280000000800 */
[----:B------:R-:W5:Y:S04]  /*0ee0*/  LDS R21, [R4+0x34] ;  /* 0x0000340004157984 */ /* 0x000f680000000800 */
[----:B------:R-:W5:Y:S04]  /*0ef0*/  LDS R23, [R4+0x38] ;  /* 0x0000380004177984 */ /* 0x000f680000000800 */
[----:B------:R-:W5:Y:S01]  /*0f00*/  LDS R25, [R4+0x3c] ;  /* 0x00003c0004197984 */ /* 0x000f620000000800 */
[C---:B-1----:R-:W-:Y:S01]  /*0f10*/  FADD R7, R6.reuse, R7 ;  /* 0x0000000706077221 */ /* 0x042fe20000000000 */
[----:B--2---:R-:W-:-:S04]  /*0f20*/  FADD R9, R6, R9 ;  /* 0x0000000906097221 */ /* 0x004fc80000000000 */
[----:B------:R1:W-:Y:S01]  /*0f30*/  STS [R4+0x20], R7 ;  /* 0x0000200704007388 */ /* 0x0003e20000000800 */
[----:B---3--:R-:W-:-:S03]  /*0f40*/  FADD R11, R6, R11 ;  /* 0x0000000b060b7221 */ /* 0x008fc60000000000 */
[----:B------:R1:W-:Y:S01]  /*0f50*/  STS [R4+0x24], R9 ;  /* 0x0000240904007388 */ /* 0x0003e20000000800 */
[----:B0-----:R-:W-:-:S03]  /*0f60*/  FADD R17, R6, R17 ;  /* 0x0000001106117221 */ /* 0x001fc60000000000 */
[----:B------:R1:W-:Y:S01]  /*0f70*/  STS [R4+0x28], R11 ;  /* 0x0000280b04007388 */ /* 0x0003e20000000800 */
[----:B----4-:R-:W-:-:S03]  /*0f80*/  FADD R19, R6, R19 ;  /* 0x0000001306137221 */ /* 0x010fc60000000000 */
[----:B------:R1:W-:Y:S01]  /*0f90*/  STS [R4+0x2c], R17 ;  /* 0x00002c1104007388 */ /* 0x0003e20000000800 */
[----:B-----5:R-:W-:-:S03]  /*0fa0*/  FADD R21, R6, R21 ;  /* 0x0000001506157221 */ /* 0x020fc60000000000 */
[----:B------:R1:W-:Y:S01]  /*0fb0*/  STS [R4+0x30], R19 ;  /* 0x0000301304007388 */ /* 0x0003e20000000800 */
[----:B------:R-:W-:-:S03]  /*0fc0*/  FADD R23, R6, R23 ;  /* 0x0000001706177221 */ /* 0x000fc60000000000 */
[----:B------:R1:W-:Y:S01]  /*0fd0*/  STS [R4+0x34], R21 ;  /* 0x0000341504007388 */ /* 0x0003e20000000800 */
[----:B------:R-:W-:-:S03]  /*0fe0*/  FADD R25, R6, R25 ;  /* 0x0000001906197221 */ /* 0x000fc60000000000 */
[----:B------:R1:W-:Y:S04]  /*0ff0*/  STS [R4+0x38], R23 ;  /* 0x0000381704007388 */ /* 0x0003e80000000800 */
[----:B------:R1:W-:Y:S02]  /*1000*/  STS [R4+0x3c], R25 ;  /* 0x00003c1904007388 */ /* 0x0003e40000000800 */
.L_x_4:
[----:B------:R-:W-:Y:S05]  /*1010*/  BSYNC.RECONVERGENT B0 ;  /* 0x0000000000007941 */ /* 0x000fea0003800200 */
.L_x_3:
[----:B------:R-:W-:Y:S01]  /*1020*/  BAR.SYNC.DEFER_BLOCKING 0x0 ;  /* 0x0000000000007b1d */ /* 0x000fe20000010000 */
[----:B------:R-:W-:-:S13]  /*1030*/  ISETP.NE.AND P4, PT, R0, 0x3ff, PT ;  /* 0x000003ff0000780c */ /* 0x000fda0003f85270 */
[----:B------:R-:W-:Y:S05]  /*1040*/  @P4 BRA `(.L_x_5) ;  /* 0x0000000000844947 */ /* 0x000fea0003800000 */
[----:B------:R-:W2:Y:S01]  /*1050*/  LDS R16, [UR9+0x9000] ;  /* 0x00900009ff107984 */ /* 0x000ea20008000800 */
[----:B-1----:R-:W1:Y:S01]  /*1060*/  LDC.64 R6, c[0x0][0x390] ;  /* 0x0000e400ff067b82 */ /* 0x002e620000000a00 */
[----:B--2---:R-:W-:-:S13]  /*1070*/  ISETP.GE.AND P4, PT, R16, 0x1, PT ;  /* 0x000000011000780c */ /* 0x004fda0003f86270 */
[----:B-1----:R-:W-:Y:S05]  /*1080*/  @!P4 BRA `(.L_x_6) ;  /* 0x000000000024c947 */ /* 0x002fea0003800000 */
[----:B------:R-:W1:Y:S01]  /*1090*/  LDC.64 R10, c[0x0][0x388] ;  /* 0x0000e200ff0a7b82 */ /* 0x000e620000000a00 */
[----:B------:R-:W-:Y:S01]  /*10a0*/  BSSY B0, `(.L_x_6) ;  /* 0x0000007000007945 */ /* 0x000fe20003800000 */
[----:B------:R-:W-:-:S13]  /*10b0*/  ISETP.GT.AND P4, PT, R16, RZ, PT ;  /* 0x000000ff1000720c */ /* 0x000fda0003f84270 */
.L_x_7:
[----:B01----:R-:W-:Y:S01]  /*10c0*/  IMAD.WIDE.U32 R8, R16, 0x4, R10 ;  /* 0x0000000410087825 */ /* 0x003fe200078e000a */
[----:B------:R-:W-:Y:S05]  /*10d0*/  YIELD ;  /* 0x0000000000007946 */ /* 0x000fea0003800000 */
[----:B------:R-:W2:Y:S02]  /*10e0*/  ATOMG.E.ADD.F32.FTZ.RN.STRONG.GPU PT, R8, desc[UR6][R8.64], RZ ;  /* 0x800000ff080879a3 */ /* 0x000ea4000c1ef306 */
[----:B--2---:R-:W-:-:S13]  /*10f0*/  FSETP.EQ.AND P5, PT, R8, RZ, PT ;  /* 0x000000ff0800720b */ /* 0x004fda0003fa2000 */
[----:B------:R-:W-:Y:S05]  /*1100*/  @P4 BRA P5, `(.L_x_7) ;  /* 0xfffffffc00ec4947 */ /* 0x000fea000283ffff */
[----:B------:R-:W-:Y:S05]  /*1110*/  BSYNC B0 ;  /* 0x0000000000007941 */ /* 0x000fea0003800000 */
.L_x_6:
[----:B0-----:R-:W-:-:S06]  /*1120*/  IMAD.WIDE R8, R16, 0x4, R6 ;  /* 0x0000000410087825 */ /* 0x001fcc00078e0206 */
[----:B------:R-:W2:Y:S01]  /*1130*/  LDG.E R9, desc[UR6][R8.64] ;  /* 0x0000000608097981 */ /* 0x000ea2000c1e1900 */
[----:B------:R-:W0:Y:S01]  /*1140*/  LDCU UR4, c[0x0][0x360] ;  /* 0x00006c00ff0477ac */ /* 0x000e220008000800 */
[----:B------:R-:W-:-:S05]  /*1150*/  VIADD R11, R16, 0x1 ;  /* 0x00000001100b7836 */ /* 0x000fca0000000000 */
[----:B0-----:R-:W-:Y:S01]  /*1160*/  ISETP.GE.U32.AND P4, PT, R11, UR4, PT ;  /* 0x000000040b007c0c */ /* 0x001fe2000bf86070 */
[----:B--2---:R2:W-:-:S12]  /*1170*/  STS [UR9+0x9004], R9 ;  /* 0x00900409ff007988 */ /* 0x0045d80008000809 */
[----:B------:R-:W-:Y:S05]  /*1180*/  @P4 BRA `(.L_x_5) ;  /* 0x0000000000344947 */ /* 0x000fea0003800000 */
[----:B------:R-:W2:Y:S01]  /*1190*/  LDS R8, [UR9+0x8ffc] ;  /* 0x008ffc09ff087984 */ /* 0x000ea20008000800 */
[----:B------:R-:W-:-:S04]  /*11a0*/  IMAD.WIDE.U32 R6, R11, 0x4, R6 ;  /* 0x000000040b067825 */ /* 0x000fc800078e0006 */
[----:B--2---:R-:W-:-:S05]  /*11b0*/  FADD R9, R9, R8 ;  /* 0x0000000809097221 */ /* 0x004fca0000000000 */
[----:B------:R0:W-:Y:S01]  /*11c0*/  STG.E desc[UR6][R6.64], R9 ;  /* 0x0000000906007986 */ /* 0x0001e2000c101906 */
[----:B------:R-:W-:Y:S06]  /*11d0*/  MEMBAR.SC.GPU ;  /* 0x0000000000007992 */ /* 0x000fec0000002000 */
[----:B------:R-:W-:-:S00]  /*11e0*/  ERRBAR ;  /* 0x00000000000079ab */ /* 0x000fc00000000000 */
[----:B------:R-:W-:Y:S06]  /*11f0*/  CGAERRBAR ;  /* 0x00000000000075ab */ /* 0x000fec0000000000 */
[----:B------:R-:W-:Y:S04]  /*1200*/  CCTL.IVALL ;  /* 0x00000000ff00798f */ /* 0x000fe80002000000 */
[----:B------:R-:W1:Y:S01]  /*1210*/  LDS R9, [UR9+0x9000] ;  /* 0x00900009ff097984 */ /* 0x000e620008000800 */
[----:B0-----:R-:W1:Y:S01]  /*1220*/  LDC.64 R6, c[0x0][0x388] ;  /* 0x0000e200ff067b82 */ /* 0x001e620000000a00 */
[----:B------:R-:W-:-:S02]  /*1230*/  IMAD.MOV.U32 R11, RZ, RZ, 0x3f800000 ;  /* 0x3f800000ff0b7424 */ /* 0x000fc400078e00ff */
[----:B-1----:R-:W-:-:S05]  /*1240*/  IMAD.WIDE R6, R9, 0x4, R6 ;  /* 0x0000000409067825 */ /* 0x002fca00078e0206 */
[----:B------:R3:W5:Y:S02]  /*1250*/  ATOMG.E.ADD.F32.FTZ.RN.STRONG.GPU PT, RZ, desc[UR6][R6.64+0x4], R11 ;  /* 0x8000040b06ff79a3 */ /* 0x000764000c1ef306 */
.L_x_5:
[----:B------:R-:W-:Y:S01]  /*1260*/  ISETP.NE.AND P4, PT, R0, 0x3ff, PT ;  /* 0x000003ff0000780c */ /* 0x000fe20003f85270 */
[----:B------:R-:W-:Y:S05]  /*1270*/  WARPSYNC.ALL ;  /* 0x0000000000007948 */ /* 0x000fea0003800000 */
[----:B------:R-:W-:Y:S06]  /*1280*/  BAR.SYNC.DEFER_BLOCKING 0x0 ;  /* 0x0000000000007b1d */ /* 0x000fec0000010000 */
[----:B------:R-:W-:Y:S04]  /*1290*/  BSSY.RECONVERGENT B0, `(.L_x_8) ;  /* 0x000001b000007945 */ /* 0x000fe80003800200 */
[----:B------:R-:W-:Y:S05]  /*12a0*/  @!P4 BRA `(.L_x_9) ;  /* 0x000000000064c947 */ /* 0x000fea0003800000 */
[----:B------:R-:W-:Y:S04]  /*12b0*/  LDS R0, [UR9+0x9004] ;  /* 0x00900409ff007984 */ /* 0x000fe80008000800 */
[----:B-1-3--:R-:W1:Y:S04]  /*12c0*/  LDS R7, [R4+0x20] ;  /* 0x0000200004077984 */ /* 0x00ae680000000800 */
[----:B--2---:R-:W2:Y:S04]  /*12d0*/  LDS R9, [R4+0x24] ;  /* 0x0000240004097984 */ /* 0x004ea80000000800 */
[----:B------:R-:W3:Y:S04]  /*12e0*/  LDS R11, [R4+0x28] ;  /* 0x00002800040b7984 */ /* 0x000ee80000000800 */
[----:B0-----:R-:W0:Y:S04]  /*12f0*/  LDS R17, [R4+0x2c] ;  /* 0x00002c0004117984 */ /* 0x001e280000000800 */
[----:B------:R-:W4:Y:S04]  /*1300*/  LDS R19, [R4+0x30] ;  /* 0x0000300004137984 */ /* 0x000f280000000800 */
[----:B------:R-:W4:Y:S04]  /*1310*/  LDS R21, [R4+0x34] ;  /* 0x0000340004157984 */ /* 0x000f280000000800 */
[----:B------:R-:W4:Y:S04]  /*1320*/  LDS R23, [R4+0x38] ;  /* 0x0000380004177984 */ /* 0x000f280000000800 */
[----:B------:R-:W4:Y:S01]  /*1330*/  LDS R25, [R4+0x3c] ;  /* 0x00003c0004197984 */ /* 0x000f220000000800 */
        /* <DEDUP_REMOVED lines=9> */
[----:B------:R-:W-:-:S03]  /*13d0*/  FADD R21, R0, R21 ;  /* 0x0000001500157221 */ /* 0x000fc60000000000 */
[----:B------:R1:W-:Y:S01]  /*13e0*/  STS [R4+0x30], R19 ;  /* 0x0000301304007388 */ /* 0x0003e20000000800 */
[----:B------:R-:W-:-:S03]  /*13f0*/  FADD R23, R0, R23 ;  /* 0x0000001700177221 */ /* 0x000fc60000000000 */
[----:B------:R1:W-:Y:S01]  /*1400*/  STS [R4+0x34], R21 ;  /* 0x0000341504007388 */ /* 0x0003e20000000800 */
[----:B------:R-:W-:-:S03]  /*1410*/  FADD R25, R0, R25 ;  /* 0x0000001900197221 */ /* 0x000fc60000000000 */
[----:B------:R1:W-:Y:S04]  /*1420*/  STS [R4+0x38], R23 ;  /* 0x0000381704007388 */ /* 0x0003e80000000800 */
[----:B------:R1:W-:Y:S02]  /*1430*/  STS [R4+0x3c], R25 ;  /* 0x00003c1904007388 */ /* 0x0003e40000000800 */
.L_x_9:
[----:B------:R-:W-:Y:S05]  /*1440*/  BSYNC.RECONVERGENT B0 ;  /* 0x0000000000007941 */ /* 0x000fea0003800200 */
.L_x_8:
[----:B------:R-:W-:Y:S01]  /*1450*/  BAR.SYNC.DEFER_BLOCKING 0x0 ;  /* 0x0000000000007b1d */ /* 0x000fe20000010000 */
[----:B------:R-:W-:Y:S02]  /*1460*/  P2R R0, PR, RZ, 0x8 ;  /* 0x00000008ff007803 */ /* 0x000fe40000000000 */
[----:B------:R-:W-:Y:S02]  /*1470*/  ISETP.NE.AND P3, PT, R12, RZ, PT ;  /* 0x000000ff0c00720c */ /* 0x000fe40003f65270 */
[----:B------:R-:W-:Y:S02]  /*1480*/  ISETP.NE.AND P6, PT, R13, RZ, PT ;  /* 0x000000ff0d00720c */ /* 0x000fe40003fc5270 */
[----:B------:R-:W-:Y:S02]  /*1490*/  ISETP.NE.AND P5, PT, R14, RZ, PT ;  /* 0x000000ff0e00720c */ /* 0x000fe40003fa5270 */
[----:B------:R-:W-:-:S07]  /*14a0*/  ISETP.NE.AND P4, PT, R15, RZ, PT ;  /* 0x000000ff0f00720c */ /* 0x000fce0003f85270 */
[----:B-1-3--:R-:W1:Y:S04]  /*14b0*/  @!P3 LDS R7, [R5] ;  /* 0x000000000507b984 */ /* 0x00ae680000000800 */
[----:B--2---:R-:W2:Y:S04]  /*14c0*/  @!P6 LDS R9, [R5+0x1000] ;  /* 0x001000000509e984 */ /* 0x004ea80000000800 */
[----:B------:R-:W3:Y:S04]  /*14d0*/  @!P5 LDS R11, [R5+0x2000] ;  /* 0x00200000050bd984 */ /* 0x000ee80000000800 */
[----:B------:R-:W4:Y:S04]  /*14e0*/  @!P0 LDS R13, [R5+0x3000] ;  /* 0x00300000050d8984 */ /* 0x000f280000000800 */
[----:B------:R-:W4:Y:S04]  /*14f0*/  @!P1 LDS R15, [R5+0x4000] ;  /* 0x00400000050f9984 */ /* 0x000f280000000800 */
[----:B0-----:R-:W0:Y:S04]  /*1500*/  @!P2 LDS R17, [R5+0x5000] ;  /* 0x005000000511a984 */ /* 0x001e280000000800 */
[----:B-1----:R-:W-:Y:S01]  /*1510*/  @!P3 STG.E desc[UR6][R2.64], R7 ;  /* 0x000000070200b986 */ /* 0x002fe2000c101906 */
[----:B------:R-:W-:-:S03]  /*1520*/  ISETP.NE.AND P3, PT, R0, RZ, PT ;  /* 0x000000ff0000720c */ /* 0x000fc60003f65270 */
[----:B--2---:R-:W-:Y:S04]  /*1530*/  @!P6 STG.E desc[UR6][R2.64+0x1000], R9 ;  /* 0x001000090200e986 */ /* 0x004fe8000c101906 */
[----:B---3--:R-:W-:Y:S04]  /*1540*/  @!P5 STG.E desc[UR6][R2.64+0x2000], R11 ;  /* 0x0020000b0200d986 */ /* 0x008fe8000c101906 */
[----:B----4-:R-:W-:Y:S04]  /*1550*/  @!P0 STG.E desc[UR6][R2.64+0x3000], R13 ;  /* 0x0030000d02008986 */ /* 0x010fe8000c101906 */
[----:B------:R-:W1:Y:S04]  /*1560*/  @!P3 LDS R19, [R5+0x6000] ;  /* 0x006000000513b984 */ /* 0x000e680000000800 */
[----:B------:R2:W-:Y:S04]  /*1570*/  @!P1 STG.E desc[UR6][R2.64+0x4000], R15 ;  /* 0x0040000f02009986 */ /* 0x0005e8000c101906 */
[----:B0-----:R2:W-:Y:S04]  /*1580*/  @!P2 STG.E desc[UR6][R2.64+0x5000], R17 ;  /* 0x005000110200a986 */ /* 0x0015e8000c101906 */
[----:B-1----:R2:W-:Y:S01]  /*1590*/  @!P3 STG.E desc[UR6][R2.64+0x6000], R19 ;  /* 0x006000130200b986 */ /* 0x0025e2000c101906 */
[----:B------:R-:W-:Y:S05]  /*15a0*/  @P4 EXIT ;  /* 0x000000000000494d */ /* 0x000fea0003800000 */
[----:B------:R-:W0:Y:S04]  /*15b0*/  LDS R5, [R5+0x7000] ;  /* 0x0070000005057984 */ /* 0x000e280000000800 */
[----:B0-----:R-:W-:Y:S01]  /*15c0*/  STG.E desc[UR6][R2.64+0x7000], R5 ;  /* 0x0070000502007986 */ /* 0x001fe2000c101906 */
[----:B------:R-:W-:Y:S05]  /*15d0*/  EXIT ;  /* 0x000000000000794d */ /* 0x000fea0003800000 */
.L_x_10:
        /* <DEDUP_REMOVED lines=10> */
.L_x_39:


//--------------------- .text._Z14addLastElementPfS_i --------------------------
	.section	.text._Z14addLastElementPfS_i,"ax",@progbits
	.align	128
        .global         _Z14addLastElementPfS_i
        .type           _Z14addLastElementPfS_i,@function
        .size           _Z14addLastElementPfS_i,(.L_x_40 - _Z14addLastElementPfS_i)
        .other          _Z14addLastElementPfS_i,@"STO_CUDA_ENTRY STV_DEFAULT"
_Z14addLastElementPfS_i:
.text._Z14addLastElementPfS_i:
[----:B------:R-:W-:Y:S01]  /*0000*/  LDC R1, c[0x0][0x37c] ;  /* 0x0000df00ff017b82 */ /* 0x000fe20000000800 */
[----:B------:R-:W0:Y:S01]  /*0010*/  S2R R7, SR_CTAID.X ;  /* 0x0000000000077919 */ /* 0x000e220000002500 */
[----:B------:R-:W1:Y:S06]  /*0020*/  LDCU UR6, c[0x0][0x390] ;  /* 0x00007200ff0677ac */ /* 0x000e6c0008000800 */
[----:B------:R-:W2:Y:S01]  /*0030*/  LDC.64 R2, c[0x0][0x380] ;  /* 0x0000e000ff027b82 */ /* 0x000ea20000000a00 */
[----:B------:R-:W3:Y:S01]  /*0040*/  S2R R9, SR_TID.X ;  /* 0x0000000000097919 */ /* 0x000ee20000002100 */
[----:B------:R-:W4:Y:S01]  /*0050*/  LDCU.64 UR4, c[0x0][0x358] ;  /* 0x00006b00ff0477ac */ /* 0x000f220008000a00 */
[C---:B0-----:R-:W-:Y:S01]  /*0060*/  ISETP.NE.AND P0, PT, R7.reuse, RZ, PT ;  /* 0x000000ff0700720c */ /* 0x041fe20003f05270 */
[----:B------:R-:W-:-:S05]  /*0070*/  IMAD.SHL.U32 R0, R7, 0x2000, RZ ;  /* 0x0000200007007824 */ /* 0x000fca00078e00ff */
[----:B---3--:R-:W-:Y:S01]  /*0080*/  LOP3.LUT R9, R0, R9, RZ, 0xfc, !PT ;  /* 0x0000000900097212 */ /* 0x008fe200078efcff */
[----:B------:R-:W-:-:S03]  /*0090*/  HFMA2 R0, -RZ, RZ, 0, 0 ;  /* 0x00000000ff007431 */ /* 0x000fc600000001ff */
[C---:B-1----:R-:W-:Y:S01]  /*00a0*/  ISETP.GE.AND P1, PT, R9.reuse, UR6, PT ;  /* 0x0000000609007c0c */ /* 0x042fe2000bf26270 */
[----:B--2---:R-:W-:Y:S02]  /*00b0*/  IMAD.WIDE R2, R9, 0x4, R2 ;  /* 0x0000000409027825 */ /* 0x004fe400078e0202 */
[----:B------:R-:W0:Y:S02]  /*00c0*/  @P0 LDC.64 R4, c[0x0][0x388] ;  /* 0x0000e200ff040b82 */ /* 0x000e240000000a00 */
[----:B------:R-:W-:-:S04]  /*00d0*/  @P0 VIADD R7, R7, 0xffffffff ;  /* 0xffffffff07070836 */ /* 0x000fc80000000000 */
[----:B0-----:R-:W-:-:S04]  /*00e0*/  @P0 IMAD.WIDE.U32 R4, R7, 0x4, R4 ;  /* 0x0000000407040825 */ /* 0x001fc800078e0004 */
[----:B----4-:R-:W2:Y:S04]  /*00f0*/  @!P1 LDG.E R7, desc[UR4][R2.64] ;  /* 0x0000000402079981 */ /* 0x010ea8000c1e1900 */
[----:B------:R0:W2:Y:S01]  /*0100*/  @P0 LDG.E R0, desc[UR4][R4.64] ;  /* 0x0000000404000981 */ /* 0x0000a2000c1e1900 */
[----:B------:R-:W-:-:S05]  /*0110*/  VIADD R6, R9, 0x400 ;  /* 0x0000040009067836 */ /* 0x000fca0000000000 */
[----:B------:R-:W-:Y:S01]  /*0120*/  ISETP.GE.AND P0, PT, R6, UR6, PT ;  /* 0x0000000606007c0c */ /* 0x000fe2000bf06270 */
[C---:B------:R-:W-:Y:S01]  /*0130*/  VIADD R10, R9.reuse, 0xc00 ;  /* 0x00000c00090a7836 */ /* 0x040fe20000000000 */
[C---:B------:R-:W-:Y:S02]  /*0140*/  IADD3 R8, PT, PT, R9.reuse, 0x800, RZ ;  /* 0x0000080009087810 */ /* 0x040fe40007ffe0ff */
[C---:B------:R-:W-:Y:S01]  /*0150*/  IADD3 R6, PT, PT, R9.reuse, 0x1000, RZ ;  /* 0x0000100009067810 */ /* 0x040fe20007ffe0ff */
[C---:B0-----:R-:W-:Y:S01]  /*0160*/  VIADD R4, R9.reuse, 0x1400 ;  /* 0x0000140009047836 */ /* 0x041fe20000000000 */
[C---:B------:R-:W-:Y:S01]  /*0170*/  IADD3 R5, PT, PT, R9.reuse, 0x1800, RZ ;  /* 0x0000180009057810 */ /* 0x040fe20007ffe0ff */
[----:B------:R-:W-:Y:S01]  /*0180*/  BSSY.RECONVERGENT B0, `(.L_x_11) ;  /* 0x000000e000007945 */ /* 0x000fe20003800200 */
[----:B------:R-:W-:Y:S02]  /*0190*/  IADD3 R9, PT, PT, R9, 0x1c00, RZ ;  /* 0x00001c0009097810 */ /* 0x000fe40007ffe0ff */
[----:B------:R-:W-:-:S02]  /*01a0*/  ISETP.GE.AND P2, PT, R10, UR6, PT ;  /* 0x000000060a007c0c */ /* 0x000fc4000bf46270 */
[----:B------:R-:W-:Y:S02]  /*01b0*/  ISETP.GE.AND P3, PT, R6, UR6, PT ;  /* 0x0000000606007c0c */ /* 0x000fe4000bf66270 */
[----:B------:R-:W-:Y:S02]  /*01c0*/  ISETP.GE.AND P4, PT, R4, UR6, PT ;  /* 0x0000000604007c0c */ /* 0x000fe4000bf86270 */
[----:B------:R-:W-:Y:S02]  /*01d0*/  ISETP.GE.AND P5, PT, R5, UR6, PT ;  /* 0x0000000605007c0c */ /* 0x000fe4000bfa6270 */
[----:B------:R-:W-:Y:S01]  /*01e0*/  ISETP.GE.AND P6, PT, R9, UR6, PT ;  /* 0x0000000609007c0c */ /* 0x000fe2000bfc6270 */
[----:B--2---:R-:W-:-:S05]  /*01f0*/  @!P1 FADD R7, R7, R0 ;  /* 0x0000000007079221 */ /* 0x004fca0000000000 */
[----:B------:R0:W-:Y:S01]  /*0200*/  @!P1 STG.E desc[UR4][R2.64], R7 ;  /* 0x0000000702009986 */ /* 0x0001e2000c101904 */
[----:B------:R-:W-:Y:S01]  /*0210*/  ISETP.GE.AND P1, PT, R8, UR6, PT ;  /* 0x0000000608007c0c */ /* 0x000fe2000bf26270 */
[----:B------:R-:W-:-:S12]  /*0220*/  @P0 BRA `(.L_x_12) ;  /* 0x00000000000c0947 */ /* 0x000fd80003800000 */
[----:B------:R-:W2:Y:S02]  /*0230*/  LDG.E R5, desc[UR4][R2.64+0x1000] ;  /* 0x0010000402057981 */ /* 0x000ea4000c1e1900 */
[----:B--2---:R-:W-:-:S05]  /*0240*/  FADD R5, R5, R0 ;  /* 0x0000000005057221 */ /* 0x004fca0000000000 */
[----:B------:R1:W-:Y:S02]  /*0250*/  STG.E desc[UR4][R2.64+0x1000], R5 ;  /* 0x0010000502007986 */ /* 0x0003e4000c101904 */
.L_x_12:
[----:B------:R-:W-:Y:S05]  /*0260*/  BSYNC.RECONVERGENT B0 ;  /* 0x0000000000007941 */ /* 0x000fea0003800200 */
.L_x_11:
[----:B------:R-:W-:Y:S04]  /*0270*/  BSSY.RECONVERGENT B0, `(.L_x_13) ;  /* 0x0000005000007945 */ /* 0x000fe80003800200 */
[----:B------:R-:W-:Y:S05]  /*0280*/  @P1 BRA `(.L_x_14) ;  /* 0x00000000000c1947 */ /* 0x000fea0003800000 */
[----:B-1----:R-:W2:Y:S02]  /*0290*/  LDG.E R5, desc[UR4][R2.64+0x2000] ;  /* 0x0020000402057981 */ /* 0x002ea4000c1e1900 */
[----:B--2---:R-:W-:-:S05]  /*02a0*/  FADD R5, R5, R0 ;  /* 0x0000000005057221 */ /* 0x004fca0000000000 */
[----:B------:R2:W-:Y:S02]  /*02b0*/  STG.E desc[UR4][R2.64+0x2000], R5 ;  /* 0x0020000502007986 */ /* 0x0005e4000c101904 */
.L_x_14:
[----:B------:R-:W-:Y:S05]  /*02c0*/  BSYNC.RECONVERGENT B0 ;  /* 0x0000000000007941 */ /* 0x000fea0003800200 */
.L_x_13:
[----:B------:R-:W-:Y:S04]  /*02d0*/  BSSY.RECONVERGENT B0, `(.L_x_15) ;  /* 0x0000005000007945 */ /* 0x000fe80003800200 */
[----:B------:R-:W-:Y:S05]  /*02e0*/  @P2 BRA `(.L_x_16) ;  /* 0x00000000000c2947 */ /* 0x000fea0003800000 */
[----:B-12---:R-:W2:Y:S02]  /*02f0*/  LDG.E R5, desc[UR4][R2.64+0x3000] ;  /* 0x0030000402057981 */ /* 0x006ea4000c1e1900 */
[----:B--2---:R-:W-:-:S05]  /*0300*/  FADD R5, R5, R0 ;  /* 0x0000000005057221 */ /* 0x004fca0000000000 */
[----:B------:R3:W-:Y:S02]  /*0310*/  STG.E desc[UR4][R2.64+0x3000], R5 ;  /* 0x0030000502007986 */ /* 0x0007e4000c101904 */
.L_x_16:
[----:B------:R-:W-:Y:S05]  /*0320*/  BSYNC.RECONVERGENT B0 ;  /* 0x0000000000007941 */ /* 0x000fea0003800200 */
.L_x_15:
[----:B------:R-:W-:Y:S04]  /*0330*/  BSSY.RECONVERGENT B0, `(.L_x_17) ;  /* 0x0000005000007945 */ /* 0x000fe80003800200 */
[----:B------:R-:W-:Y:S05]  /*0340*/  @P3 BRA `(.L_x_18) ;  /* 0x00000000000c3947 */ /* 0x000fea0003800000 */
[----:B-123--:R-:W2:Y:S02]  /*0350*/  LDG.E R5, desc[UR4][R2.64+0x4000] ;  /* 0x0040000402057981 */ /* 0x00eea4000c1e1900 */
[----:B--2---:R-:W-:-:S05]  /*0360*/  FADD R5, R5, R0 ;  /* 0x0000000005057221 */ /* 0x004fca0000000000 */
[----:B------:R4:W-:Y:S02]  /*0370*/  STG.E desc[UR4][R2.64+0x4000], R5 ;  /* 0x0040000502007986 */ /* 0x0009e4000c101904 */
.L_x_18:
[----:B------:R-:W-:Y:S05]  /*0380*/  BSYNC.RECONVERGENT B0 ;  /* 0x0000000000007941 */ /* 0x000fea0003800200 */
.L_x_17:
[----:B------:R-:W-:Y:S04]  /*0390*/  BSSY.RECONVERGENT B0, `(.L_x_19) ;  /* 0x0000005000007945 */ /* 0x000fe80003800200 */
[----:B------:R-:W-:Y:S05]  /*03a0*/  @P4 BRA `(.L_x_20) ;  /* 0x00000000000c4947 */ /* 0x000fea0003800000 */
[----:B-1234-:R-:W2:Y:S02]  /*03b0*/  LDG.E R5, desc[UR4][R2.64+0x5000] ;  /* 0x0050000402057981 */ /* 0x01eea4000c1e1900 */
[----:B--2---:R-:W-:-:S05]  /*03c0*/  FADD R5, R5, R0 ;  /* 0x0000000005057221 */ /* 0x004fca0000000000 */
[----:B------:R1:W-:Y:S02]  /*03d0*/  STG.E desc[UR4][R2.64+0x5000], R5 ;  /* 0x0050000502007986 */ /* 0x0003e4000c101904 */
.L_x_20:
[----:B------:R-:W-:Y:S05]  /*03e0*/  BSYNC.RECONVERGENT B0 ;  /* 0x0000000000007941 */ /* 0x000fea0003800200 */
.L_x_19:
[----:B------:R-:W-:Y:S04]  /*03f0*/  BSSY.RECONVERGENT B0, `(.L_x_21) ;  /* 0x0000005000007945 */ /* 0x000fe80003800200 */
[----:B------:R-:W-:Y:S05]  /*0400*/  @P5 BRA `(.L_x_22) ;  /* 0x00000000000c5947 */ /* 0x000fea0003800000 */
[----:B-1234-:R-:W2:Y:S02]  /*0410*/  LDG.E R5, desc[UR4][R2.64+0x6000] ;  /* 0x0060000402057981 */ /* 0x01eea4000c1e1900 */
[----:B--2---:R-:W-:-:S05]  /*0420*/  FADD R5, R5, R0 ;  /* 0x0000000005057221 */ /* 0x004fca0000000000 */
[----:B------:R1:W-:Y:S02]  /*0430*/  STG.E desc[UR4][R2.64+0x6000], R5 ;  /* 0x0060000502007986 */ /* 0x0003e4000c101904 */
.L_x_22:
[----:B------:R-:W-:Y:S05]  /*0440*/  BSYNC.RECONVERGENT B0 ;  /* 0x0000000000007941 */ /* 0x000fea0003800200 */
.L_x_21:
[----:B------:R-:W-:Y:S05]  /*0450*/  @P6 EXIT ;  /* 0x000000000000694d */ /* 0x000fea0003800000 */
[----:B-1234-:R-:W2:Y:S02]  /*0460*/  LDG.E R5, desc[UR4][R2.64+0x7000] ;  /* 0x0070000402057981 */ /* 0x01eea4000c1e1900 */
[----:B--2---:R-:W-:-:S05]  /*0470*/  FADD R5, R5, R0 ;  /* 0x0000000005057221 */ /* 0x004fca0000000000 */
[----:B------:R-:W-:Y:S01]  /*0480*/  STG.E desc[UR4][R2.64+0x7000], R5 ;  /* 0x0070000502007986 */ /* 0x000fe2000c101904 */
[----:B------:R-:W-:Y:S05]  /*0490*/  EXIT ;  /* 0x000000000000794d */ /* 0x000fea0003800000 */
.L_x_23:
        /* <DEDUP_REMOVED lines=14> */
.L_x_40:


//--------------------- .text._Z16prefixSumOnBlockPfS_i --------------------------
	.section	.text._Z16prefixSumOnBlockPfS_i,"ax",@progbits
	.align	128
        .global         _Z16prefixSumOnBlockPfS_i
        .type           _Z16prefixSumOnBlockPfS_i,@function
        .size           _Z16prefixSumOnBlockPfS_i,(.L_x_41 - _Z16prefixSumOnBlockPfS_i)
        .other          _Z16prefixSumOnBlockPfS_i,@"STO_CUDA_ENTRY STV_DEFAULT"
_Z16prefixSumOnBlockPfS_i:
.text._Z16prefixSumOnBlockPfS_i:
[----:B------:R-:W0:Y:S01]  /*0000*/  LDC R1, c[0x0][0x37c] ;  /* 0x0000df00ff017b82 */ /* 0x000e220000000800 */
[----:B------:R-:W1:Y:S01]  /*0010*/  S2R R4, SR_CTAID.X ;  /* 0x0000000000047919 */ /* 0x000e620000002500 */
[----:B------:R-:W2:Y:S01]  /*0020*/  LDCU UR6, c[0x0][0x390] ;  /* 0x00007200ff0677ac */ /* 0x000ea20008000800 */
[----:B0-----:R-:W-:Y:S01]  /*0030*/  VIADD R1, R1, 0xfffffff8 ;  /* 0xfffffff801017836 */ /* 0x001fe20000000000 */
[----:B------:R-:W0:Y:S01]  /*0040*/  S2R R0, SR_TID.X ;  /* 0x0000000000007919 */ /* 0x000e220000002100 */
[----:B------:R-:W3:Y:S01]  /*0050*/  LDCU UR4, c[0x0][0x2f8] ;  /* 0x00005f00ff0477ac */ /* 0x000ee20008000800 */
[----:B------:R-:W-:Y:S02]  /*0060*/  IMAD.MOV.U32 R12, RZ, RZ, RZ ;  /* 0x000000ffff0c7224 */ /* 0x000fe400078e00ff */
[----:B------:R-:W-:Y:S01]  /*0070*/  IMAD.MOV.U32 R10, RZ, RZ, RZ ;  /* 0x000000ffff0a7224 */ /* 0x000fe200078e00ff */
[----:B------:R-:W4:Y:S01]  /*0080*/  LDCU UR5, c[0x0][0x2fc] ;  /* 0x00005f80ff0577ac */ /* 0x000f220008000800 */
[----:B------:R-:W-:-:S02]  /*0090*/  IMAD.MOV.U32 R14, RZ, RZ, RZ ;  /* 0x000000ffff0e7224 */ /* 0x000fc400078e00ff */
[----:B------:R-:W-:Y:S01]  /*00a0*/  IMAD.MOV.U32 R16, RZ, RZ, RZ ;  /* 0x000000ffff107224 */ /* 0x000fe200078e00ff */
[----:B------:R-:W5:Y:S01]  /*00b0*/  LDCU.64 UR8, c[0x0][0x358] ;  /* 0x00006b00ff0877ac */ /* 0x000f620008000a00 */
[----:B------:R-:W-:Y:S02]  /*00c0*/  IMAD.MOV.U32 R18, RZ, RZ, RZ ;  /* 0x000000ffff127224 */ /* 0x000fe400078e00ff */
[----:B------:R-:W-:Y:S02]  /*00d0*/  IMAD.MOV.U32 R20, RZ, RZ, RZ ;  /* 0x000000ffff147224 */ /* 0x000fe400078e00ff */
[----:B------:R-:W-:Y:S02]  /*00e0*/  IMAD.MOV.U32 R22, RZ, RZ, RZ ;  /* 0x000000ffff167224 */ /* 0x000fe400078e00ff */
[----:B------:R-:W-:Y:S02]  /*00f0*/  IMAD.MOV.U32 R24, RZ, RZ, RZ ;  /* 0x000000ffff187224 */ /* 0x000fe400078e00ff */
[----:B-1----:R-:W-:-:S05]  /*0100*/  IMAD.SHL.U32 R3, R4, 0x2000, RZ ;  /* 0x0000200004037824 */ /* 0x002fca00078e00ff */
[----:B0-----:R-:W-:Y:S02]  /*0110*/  LOP3.LUT R5, R3, R0, RZ, 0xfc, !PT ;  /* 0x0000000003057212 */ /* 0x001fe400078efcff */
[----:B------:R-:W0:Y:S02]  /*0120*/  LDC.64 R2, c[0x0][0x380] ;  /* 0x0000e000ff027b82 */ /* 0x000e240000000a00 */
[C---:B--2---:R-:W-:Y:S01]  /*0130*/  ISETP.GE.AND P6, PT, R5.reuse, UR6, PT ;  /* 0x0000000605007c0c */ /* 0x044fe2000bfc6270 */
[C---:B------:R-:W-:Y:S02]  /*0140*/  VIADD R6, R5.reuse, 0x400 ;  /* 0x0000040005067836 */ /* 0x040fe40000000000 */
[C---:B------:R-:W-:Y:S01]  /*0150*/  VIADD R7, R5.reuse, 0x800 ;  /* 0x0000080005077836 */ /* 0x040fe20000000000 */
[----:B------:R-:W-:Y:S01]  /*0160*/  P2R R15, PR, RZ, 0x40 ;  /* 0x00000040ff0f7803 */ /* 0x000fe20000000000 */
[C---:B------:R-:W-:Y:S01]  /*0170*/  VIADD R8, R5.reuse, 0xc00 ;  /* 0x00000c0005087836 */ /* 0x040fe20000000000 */
[----:B------:R-:W-:Y:S01]  /*0180*/  ISETP.GE.AND P5, PT, R6, UR6, PT ;  /* 0x0000000606007c0c */ /* 0x000fe2000bfa6270 */
[----:B------:R-:W-:Y:S01]  /*0190*/  VIADD R6, R5, 0x1000 ;  /* 0x0000100005067836 */ /* 0x000fe20000000000 */
[----:B------:R-:W-:Y:S01]  /*01a0*/  ISETP.GE.AND P0, PT, R7, UR6, PT ;  /* 0x0000000607007c0c */ /* 0x000fe2000bf06270 */
[C---:B------:R-:W-:Y:S01]  /*01b0*/  VIADD R7, R5.reuse, 0x1400 ;  /* 0x0000140005077836 */ /* 0x040fe20000000000 */
[----:B------:R-:W-:Y:S01]  /*01c0*/  ISETP.GE.AND P1, PT, R8, UR6, PT ;  /* 0x0000000608007c0c */ /* 0x000fe2000bf26270 */
[----:B------:R-:W-:Y:S01]  /*01d0*/  VIADD R8, R5, 0x1800 ;  /* 0x0000180005087836 */ /* 0x000fe20000000000 */
[----:B------:R-:W-:-:S02]  /*01e0*/  ISETP.GE.AND P2, PT, R6, UR6, PT ;  /* 0x0000000606007c0c */ /* 0x000fc4000bf46270 */
[----:B---3--:R-:W-:Y:S02]  /*01f0*/  IADD3 R6, P4, PT, R1, UR4, RZ ;  /* 0x0000000401067c10 */ /* 0x008fe4000ff9e0ff */
[----:B------:R-:W-:Y:S02]  /*0200*/  ISETP.GE.AND P3, PT, R7, UR6, PT ;  /* 0x0000000607007c0c */ /* 0x000fe4000bf66270 */
[----:B------:R-:W-:Y:S01]  /*0210*/  P2R R13, PR, RZ, 0x20 ;  /* 0x00000020ff0d7803 */ /* 0x000fe20000000000 */
[----:B----4-:R-:W-:Y:S01]  /*0220*/  IMAD.X R7, RZ, RZ, UR5, P4 ;  /* 0x00000005ff077e24 */ /* 0x010fe2000a0e06ff */
[----:B------:R-:W-:Y:S01]  /*0230*/  ISETP.GE.AND P4, PT, R8, UR6, PT ;  /* 0x0000000608007c0c */ /* 0x000fe2000bf86270 */
[----:B0-----:R-:W-:-:S04]  /*0240*/  IMAD.WIDE R2, R5, 0x4, R2 ;  /* 0x0000000405027825 */ /* 0x001fc800078e0202 */
[----:B------:R-:W-:Y:S01]  /*0250*/  VIADD R5, R5, 0x1c00 ;  /* 0x00001c0005057836 */ /* 0x000fe20000000000 */
[----:B-----5:R-:W2:Y:S04]  /*0260*/  @!P5 LDG.E R12, desc[UR8][R2.64+0x1000] ;  /* 0x00100008020cd981 */ /* 0x020ea8000c1e1900 */
[----:B------:R-:W-:Y:S01]  /*0270*/  ISETP.GE.AND P5, PT, R5, UR6, PT ;  /* 0x0000000605007c0c */ /* 0x000fe2000bfa6270 */
[----:B------:R-:W3:Y:S04]  /*0280*/  @!P6 LDG.E R10, desc[UR8][R2.64] ;  /* 0x00000008020ae981 */ /* 0x000ee8000c1e1900 */
[----:B------:R-:W4:Y:S04]  /*0290*/  @!P0 LDG.E R14, desc[UR8][R2.64+0x2000] ;  /* 0x00200008020e8981 */ /* 0x000f28000c1e1900 */
[----:B------:R-:W5:Y:S04]  /*02a0*/  @!P1 LDG.E R16, desc[UR8][R2.64+0x3000] ;  /* 0x0030000802109981 */ /* 0x000f68000c1e1900 */
[----:B------:R-:W5:Y:S04]  /*02b0*/  @!P2 LDG.E R18, desc[UR8][R2.64+0x4000] ;  /* 0x004000080212a981 */ /* 0x000f68000c1e1900 */
[----:B------:R-:W5:Y:S04]  /*02c0*/  @!P3 LDG.E R20, desc[UR8][R2.64+0x5000] ;  /* 0x005000080214b981 */ /* 0x000f68000c1e1900 */
[----:B------:R-:W5:Y:S04]  /*02d0*/  @!P4 LDG.E R22, desc[UR8][R2.64+0x6000] ;  /* 0x006000080216c981 */ /* 0x000f68000c1e1900 */
[----:B------:R-:W5:Y:S01]  /*02e0*/  @!P5 LDG.E R24, desc[UR8][R2.64+0x7000] ;  /* 0x007000080218d981 */ /* 0x000f62000c1e1900 */
[----:B------:R-:W0:Y:S01]  /*02f0*/  S2UR UR5, SR_CgaCtaId ;  /* 0x00000000000579c3 */ /* 0x000e220000008800 */
[----:B------:R-:W-:-:S02]  /*0300*/  UMOV UR4, 0x400 ;  /* 0x0000040000047882 */ /* 0x000fc40000000000 */
[----:B0-----:R-:W-:-:S06]  /*0310*/  ULEA UR6, UR5, UR4, 0x18 ;  /* 0x0000000405067291 */ /* 0x001fcc000f8ec0ff */
[----:B------:R-:W-:-:S05]  /*0320*/  LEA R5, R0, UR6, 0x2 ;  /* 0x0000000600057c11 */ /* 0x000fca000f8e10ff */
[----:B------:R-:W-:Y:S01]  /*0330*/  IMAD R8, R0, 0x1c, R5 ;  /* 0x0000001c00087824 */ /* 0x000fe200078e0205 */
[----:B------:R-:W-:-:S04]  /*0340*/  UIADD3 UR4, UPT, UPT, UR4, 0x8000, URZ ;  /* 0x0000800004047890 */ /* 0x000fc8000fffe0ff */
[----:B------:R-:W-:Y:S01]  /*0350*/  ULEA UR4, UR5, UR4, 0x18 ;  /* 0x0000000405047291 */ /* 0x000fe2000f8ec0ff */
[----:B------:R-:W-:Y:S01]  /*0360*/  ISETP.GT.U32.AND P6, PT, R0, 0x1ff, PT ;  /* 0x000001ff0000780c */ /* 0x000fe20003fc4070 */
[----:B--2---:R-:W-:Y:S04]  /*0370*/  STS [R5+0x1000], R12 ;  /* 0x0010000c05007388 */ /* 0x004fe80000000800 */
[----:B---3--:R-:W-:Y:S04]  /*0380*/  STS [R5], R10 ;  /* 0x0000000a05007388 */ /* 0x008fe80000000800 */
[----:B----4-:R-:W-:Y:S04]  /*0390*/  STS [R5+0x2000], R14 ;  /* 0x0020000e05007388 */ /* 0x010fe80000000800 */
        /* <DEDUP_REMOVED lines=21> */
[----:B------:R0:W-:Y:S04]  /*04f0*/  STS [R8+0x4], R9 ;  /* 0x0000040908007388 */ /* 0x0001e80000000800 */
[----:B------:R-:W-:Y:S04]  /*0500*/  STS [R8+0x8], R11 ;  /* 0x0000080b08007388 */ /* 0x000fe80000000800 */
[----:B------:R-:W-:Y:S04]  /*0510*/  STS [R8+0xc], R17 ;  /* 0x00000c1108007388 */ /* 0x000fe80000000800 */
[----:B------:R-:W-:Y:S04]  /*0520*/  STS [R8+0x10], R21 ;  /* 0x0000101508007388 */ /* 0x000fe80000000800 */
[----:B------:R-:W-:Y:S04]  /*0530*/  STS [R8+0x14], R23 ;  /* 0x0000141708007388 */ /* 0x000fe80000000800 */
[----:B------:R-:W-:Y:S04]  /*0540*/  STS [R8+0x18], R25 ;  /* 0x0000181908007388 */ /* 0x000fe80000000800 */
[----:B------:R-:W-:Y:S01]  /*0550*/  STS [R8+0x1c], R27 ;  /* 0x00001c1b08007388 */ /* 0x000fe20000000800 */
[----:B------:R-:W-:Y:S06]  /*0560*/  BAR.SYNC.DEFER_BLOCKING 0x0 ;  /* 0x0000000000007b1d */ /* 0x000fec0000010000 */
[----:B------:R-:W1:Y:S01]  /*0570*/  LDS R10, [R8+0x1c] ;  /* 0x00001c00080a7984 */ /* 0x000e620000000800 */
[----:B0-----:R-:W-:-:S02]  /*0580*/  LEA R9, R0, UR4, 0x2 ;  /* 0x0000000400097c11 */ /* 0x001fc4000f8e10ff */
[----:B------:R-:W-:-:S03]  /*0590*/  @!P6 LEA R14, R0, UR4, 0x3 ;  /* 0x00000004000eec11 */ /* 0x000fc6000f8e18ff */
[----:B-1----:R-:W-:Y:S01]  /*05a0*/  STS [R9], R10 ;  /* 0x0000000a09007388 */ /* 0x002fe20000000800 */
        /* <DEDUP_REMOVED lines=58> */
[----:B------:R-:W0:Y:S01]  /*0950*/  @!P6 LDS R17, [R21+0x7fc] ;  /* 0x0007fc001511e984 */ /* 0x000e220000000800 */
[----:B------:R-:W-:Y:S02]  /*0960*/  P2R R19, PR, RZ, 0x1 ;  /* 0x00000001ff137803 */ /* 0x000fe40000000000 */
[----:B------:R-:W-:Y:S01]  /*0970*/  ISETP.NE.AND P0, PT, R0, RZ, PT ;  /* 0x000000ff0000720c */ /* 0x000fe20003f05270 */
        /* <DEDUP_REMOVED lines=10> */
[----:B------:R-:W-:-:S02]  /*0a20*/  ISETP.GT.U32.AND P6, PT, R0, 0x2, PT ;  /* 0x000000020000780c */ /* 0x000fc40003fc4070 */
[----:B------:R-:W-:-:S11]  /*0a30*/  P2R R10, PR, RZ, 0x1 ;  /* 0x00000001ff0a7803 */ /* 0x000fd60000000000 */
        /* <DEDUP_REMOVED lines=13> */
[----:B------:R-:W-:Y:S01]  /*0b10*/  ISETP.NE.AND P0, PT, R19, RZ, PT ;  /* 0x000000ff1300720c */ /* 0x000fe20003f05270 */
        /* <DEDUP_REMOVED lines=42> */
[----:B------:R-:W-:Y:S01]  /*0dc0*/  BSSY.RECONVERGENT B0, `(.L_x_24) ;  /* 0x000001f000007945 */ /* 0x000fe20003800200 */
[----:B0-----:R-:W-:-:S05]  /*0dd0*/  @!P6 FADD R11, R11, R12 ;  /* 0x0000000c0b0be221 */ /* 0x001fca0000000000 */
[----:B------:R0:W-:Y:S01]  /*0de0*/  @!P6 STS [R14+0x8], R11 ;  /* 0x0000080b0e00e388 */ /* 0x0001e20000000800 */
[----:B------:R-:W-:Y:S01]  /*0df0*/  BAR.SYNC.DEFER_BLOCKING 0x0 ;  /* 0x0000000000007b1d */ /* 0x000fe20000010000 */
[----:B------:R-:W-:-:S13]  /*0e00*/  ISETP.NE.AND P6, PT, R0, 0x3ff, PT ;  /* 0x000003ff0000780c */ /* 0x000fda0003fc5270 */
[----:B0-----:R-:W-:Y:S05]  /*0e10*/  @!P6 BRA `(.L_x_25) ;  /* 0x000000000064e947 */ /* 0x001fea0003800000 */
[----:B------:R-:W-:Y:S04]  /*0e20*/  LDS R9, [R9] ;  /* 0x0000000009097984 */ /* 0x000fe80000000800 */
[----:B------:R-:W0:Y:S04]  /*0e30*/  LDS R10, [R8+0x20] ;  /* 0x00002000080a7984 */ /* 0x000e280000000800 */
[----:B------:R-:W1:Y:S04]  /*0e40*/  LDS R12, [R8+0x24] ;  /* 0x00002400080c7984 */ /* 0x000e680000000800 */
[----:B------:R-:W2:Y:S04]  /*0e50*/  LDS R14, [R8+0x28] ;  /* 0x00002800080e7984 */ /* 0x000ea80000000800 */
[----:B------:R-:W3:Y:S04]  /*0e60*/  LDS R16, [R8+0x2c] ;  /* 0x00002c0008107984 */ /* 0x000ee80000000800 */
[----:B------:R-:W4:Y:S04]  /*0e70*/  LDS R18, [R8+0x30] ;  /* 0x0000300008127984 */ /* 0x000f280000000800 */
[----:B------:R-:W5:Y:S04]  /*0e80*/  LDS R20, [R8+0x34] ;  /* 0x0000340008147984 */ /* 0x000f680000000800 */
[----:B------:R-:W5:Y:S04]  /*0e90*/  LDS R22, [R8+0x38] ;  /* 0x0000380008167984 */ /* 0x000f680000000800 */
[----:B------:R-:W5:Y:S01]  /*0ea0*/  LDS R24, [R8+0x3c] ;  /* 0x00003c0008187984 */ /* 0x000f620000000800 */
[C---:B0-----:R-:W-:Y:S01]  /*0eb0*/  FADD R11, R9.reuse, R10 ;  /* 0x0000000a090b7221 */ /* 0x041fe20000000000 */
[----:B-1----:R-:W-:-:S04]  /*0ec0*/  FADD R17, R9, R12 ;  /* 0x0000000c09117221 */ /* 0x002fc80000000000 */
[----:B------:R0:W-:Y:S01]  /*0ed0*/  STS [R8+0x20], R11 ;  /* 0x0000200b08007388 */ /* 0x0001e20000000800 */
[----:B--2---:R-:W-:-:S03]  /*0ee0*/  FADD R19, R9, R14 ;  /* 0x0000000e09137221 */ /* 0x004fc60000000000 */
[----:B------:R0:W-:Y:S01]  /*0ef0*/  STS [R8+0x24], R17 ;  /* 0x0000241108007388 */ /* 0x0001e20000000800 */
[----:B---3--:R-:W-:-:S03]  /*0f00*/  FADD R21, R9, R16 ;  /* 0x0000001009157221 */ /* 0x008fc60000000000 */
        /* <DEDUP_REMOVED lines=10> */
.L_x_25:
[----:B------:R-:W-:Y:S05]  /*0fb0*/  BSYNC.RECONVERGENT B0 ;  /* 0x0000000000007941 */ /* 0x000fea0003800200 */
.L_x_24:
[----:B------:R-:W-:Y:S01]  /*0fc0*/  BAR.SYNC.DEFER_BLOCKING 0x0 ;  /* 0x0000000000007b1d */ /* 0x000fe20000010000 */
[----:B0-----:R-:W-:Y:S02]  /*0fd0*/  P2R R8, PR, RZ, 0x20 ;  /* 0x00000020ff087803 */ /* 0x001fe40000000000 */
[----:B------:R-:W-:Y:S02]  /*0fe0*/  ISETP.NE.AND P5, PT, R15, RZ, PT ;  /* 0x000000ff0f00720c */ /* 0x000fe40003fa5270 */
[----:B------:R-:W-:-:S11]  /*0ff0*/  ISETP.NE.AND P6, PT, R13, RZ, PT ;  /* 0x000000ff0d00720c */ /* 0x000fd60003fc5270 */
[----:B------:R-:W0:Y:S04]  /*1000*/  @!P5 LDS R9, [R5] ;  /* 0x000000000509d984 */ /* 0x000e280000000800 */
[----:B------:R-:W1:Y:S04]  /*1010*/  @!P6 LDS R11, [R5+0x1000] ;  /* 0x00100000050be984 */ /* 0x000e680000000800 */
[----:B------:R-:W2:Y:S04]  /*1020*/  @!P0 LDS R13, [R5+0x2000] ;  /* 0x00200000050d8984 */ /* 0x000ea80000000800 */
[----:B------:R-:W3:Y:S04]  /*1030*/  @!P1 LDS R15, [R5+0x3000] ;  /* 0x00300000050f9984 */ /* 0x000ee80000000800 */
[----:B------:R-:W4:Y:S04]  /*1040*/  @!P2 LDS R17, [R5+0x4000] ;  /* 0x004000000511a984 */ /* 0x000f280000000800 */
[----:B------:R-:W5:Y:S04]  /*1050*/  @!P3 LDS R19, [R5+0x5000] ;  /* 0x005000000513b984 */ /* 0x000f680000000800 */
[----:B------:R-:W5:Y:S04]  /*1060*/  @!P4 LDS R21, [R5+0x6000] ;  /* 0x006000000515c984 */ /* 0x000f680000000800 */
[----:B0-----:R-:W-:Y:S01]  /*1070*/  @!P5 STG.E desc[UR8][R2.64], R9 ;  /* 0x000000090200d986 */ /* 0x001fe2000c101908 */
[----:B------:R-:W-:-:S03]  /*1080*/  ISETP.NE.AND P5, PT, R8, RZ, PT ;  /* 0x000000ff0800720c */ /* 0x000fc60003fa5270 */
[----:B-1----:R-:W-:Y:S01]  /*1090*/  @!P6 STG.E desc[UR8][R2.64+0x1000], R11 ;  /* 0x0010000b0200e986 */ /* 0x002fe2000c101908 */
[----:B------:R-:W-:-:S03]  /*10a0*/  ISETP.NE.AND P6, PT, R0, RZ, PT ;  /* 0x000000ff0000720c */ /* 0x000fc60003fc5270 */
[----:B--2---:R-:W-:Y:S04]  /*10b0*/  @!P0 STG.E desc[UR8][R2.64+0x2000], R13 ;  /* 0x0020000d02008986 */ /* 0x004fe8000c101908 */
[----:B---3--:R-:W-:Y:S04]  /*10c0*/  @!P1 STG.E desc[UR8][R2.64+0x3000], R15 ;  /* 0x0030000f02009986 */ /* 0x008fe8000c101908 */
[----:B------:R-:W0:Y:S04]  /*10d0*/  @!P5 LDS R23, [R5+0x7000] ;  /* 0x007000000517d984 */ /* 0x000e280000000800 */
[----:B----4-:R1:W-:Y:S04]  /*10e0*/  @!P2 STG.E desc[UR8][R2.64+0x4000], R17 ;  /* 0x004000110200a986 */ /* 0x0103e8000c101908 */
[----:B-----5:R1:W-:Y:S04]  /*10f0*/  @!P3 STG.E desc[UR8][R2.64+0x5000], R19 ;  /* 0x005000130200b986 */ /* 0x0203e8000c101908 */
[----:B------:R1:W-:Y:S04]  /*1100*/  @!P4 STG.E desc[UR8][R2.64+0x6000], R21 ;  /* 0x006000150200c986 */ /* 0x0003e8000c101908 */
[----:B0-----:R1:W-:Y:S01]  /*1110*/  @!P5 STG.E desc[UR8][R2.64+0x7000], R23 ;  /* 0x007000170200d986 */ /* 0x0013e2000c101908 */
[----:B------:R-:W-:Y:S05]  /*1120*/  @P6 EXIT ;  /* 0x000000000000694d */ /* 0x000fea0003800000 */
[----:B------:R-:W0:Y:S01]  /*1130*/  LDS R0, [UR6+0x7ffc] ;  /* 0x007ffc06ff007984 */ /* 0x000e220008000800 */
[----:B-1----:R-:W1:Y:S01]  /*1140*/  LDC.64 R2, c[0x0][0x388] ;  /* 0x0000e200ff027b82 */ /* 0x002e620000000a00 */
[----:B------:R-:W-:Y:S01]  /*1150*/  MOV R10, 0x168 ;  /* 0x00000168000a7802 */ /* 0x000fe20000000f00 */
[----:B------:R-:W2:Y:S06]  /*1160*/  LDCU.64 UR4, c[0x4][0x160] ;  /* 0x01002c00ff0477ac */ /* 0x000eac0008000a00 */
[----:B------:R-:W3:Y:S01]  /*1170*/  LDC.64 R10, c[0x4][R10] ;  /* 0x010000000a0a7b82 */ /* 0x000ee20000000a00 */
[----:B--2---:R-:W-:-:S02]  /*1180*/  IMAD.U32 R5, RZ, RZ, UR5 ;  /* 0x00000005ff057e24 */ /* 0x004fc4000f8e00ff */
[----:B-1----:R-:W-:-:S04]  /*1190*/  IMAD.WIDE.U32 R2, R4, 0x4, R2 ;  /* 0x0000000404027825 */ /* 0x002fc800078e0002 */
[----:B------:R-:W-:Y:S01]  /*11a0*/  IMAD.U32 R4, RZ, RZ, UR4 ;  /* 0x00000004ff047e24 */ /* 0x000fe2000f8e00ff */
[----:B0-----:R-:W0:Y:S01]  /*11b0*/  F2F.F64.F32 R8, R0 ;  /* 0x0000000000087310 */ /* 0x001e220000201800 */
[----:B------:R1:W-:Y:S04]  /*11c0*/  STG.E desc[UR8][R2.64], R0 ;  /* 0x0000000002007986 */ /* 0x0003e8000c101908 */
[----:B0--3--:R1:W-:Y:S02]  /*11d0*/  STL.64 [R1], R8 ;  /* 0x0000000801007387 */ /* 0x0093e40000100a00 */
[----:B------:R-:W-:-:S07]  /*11e0*/  LEPC R20, `(.L_x_26) ;  /* 0x000000001014794e */ /* 0x000fce0000000000 */
[----:B-1----:R-:W-:Y:S05]  /*11f0*/  CALL.ABS.NOINC R10 ;  /* 0x000000000a007343 */ /* 0x002fea0003c00000 */
.L_x_26:
[----:B------:R-:W-:Y:S05]  /*1200*/  EXIT ;  /* 0x000000000000794d */ /* 0x000fea0003800000 */
.L_x_27:
        /* <DEDUP_REMOVED lines=15> */
.L_x_41:


//--------------------- .text._Z18prefixSumBrentKungPfi --------------------------
	.section	.text._Z18prefixSumBrentKungPfi,"ax",@progbits
	.align	128
        .global         _Z18prefixSumBrentKungPfi
        .type           _Z18prefixSumBrentKungPfi,@function
        .size           _Z18prefixSumBrentKungPfi,(.L_x_42 - _Z18prefixSumBrentKungPfi)
        .other          _Z18prefixSumBrentKungPfi,@"STO_CUDA_ENTRY STV_DEFAULT"
_Z18prefixSumBrentKungPfi:
.text._Z18prefixSumBrentKungPfi:
[----:B------:R-:W-:Y:S01]  /*0000*/  LDC R1, c[0x0][0x37c] ;  /* 0x0000df00ff017b82 */ /* 0x000fe20000000800 */
[----:B------:R-:W0:Y:S01]  /*0010*/  S2R R5, SR_CTAID.X ;  /* 0x0000000000057919 */ /* 0x000e220000002500 */
[----:B------:R-:W0:Y:S06]  /*0020*/  LDCU UR8, c[0x0][0x360] ;  /* 0x00006c00ff0877ac */ /* 0x000e2c0008000800 */
[----:B------:R-:W1:Y:S01]  /*0030*/  LDC.64 R2, c[0x0][0x380] ;  /* 0x0000e000ff027b82 */ /* 0x000e620000000a00 */
[----:B------:R-:W0:Y:S01]  /*0040*/  S2R R0, SR_TID.X ;  /* 0x0000000000007919 */ /* 0x000e220000002100 */
[----:B------:R-:W2:Y:S01]  /*0050*/  LDCU UR4, c[0x0][0x388] ;  /* 0x00007100ff0477ac */ /* 0x000ea20008000800 */
[----:B------:R-:W3:Y:S01]  /*0060*/  LDCU.64 UR6, c[0x0][0x358] ;  /* 0x00006b00ff0677ac */ /* 0x000ee20008000a00 */
[----:B0-----:R-:W-:-:S04]  /*0070*/  IMAD R4, R5, UR8, R0 ;  /* 0x0000000805047c24 */ /* 0x001fc8000f8e0200 */
[C---:B-1----:R-:W-:Y:S01]  /*0080*/  IMAD.WIDE R2, R4.reuse, 0x4, R2 ;  /* 0x0000000404027825 */ /* 0x042fe200078e0202 */
[----:B--2---:R-:W-:-:S13]  /*0090*/  ISETP.GE.AND P0, PT, R4, UR4, PT ;  /* 0x0000000404007c0c */ /* 0x004fda000bf06270 */
[----:B---3--:R-:W2:Y:S01]  /*00a0*/  @!P0 LDG.E R5, desc[UR6][R2.64] ;  /* 0x0000000602058981 */ /* 0x008ea2000c1e1900 */
[----:B------:R-:W0:Y:S01]  /*00b0*/  S2UR UR5, SR_CgaCtaId ;  /* 0x00000000000579c3 */ /* 0x000e220000008800 */
[----:B------:R-:W-:Y:S01]  /*00c0*/  UMOV UR4, 0x400 ;  /* 0x0000040000047882 */ /* 0x000fe20000000000 */
[----:B------:R-:W-:Y:S01]  /*00d0*/  UISETP.GE.U32.AND UP0, UPT, UR8, 0x2, UPT ;  /* 0x000000020800788c */ /* 0x000fe2000bf06070 */
[----:B------:R-:W-:Y:S01]  /*00e0*/  IMAD.MOV.U32 R7, RZ, RZ, 0x1 ;  /* 0x00000001ff077424 */ /* 0x000fe200078e00ff */
[----:B0-----:R-:W-:-:S06]  /*00f0*/  ULEA UR4, UR5, UR4, 0x18 ;  /* 0x0000000405047291 */ /* 0x001fcc000f8ec0ff */
[----:B------:R-:W-:-:S05]  /*0100*/  LEA R6, R4, UR4, 0x2 ;  /* 0x0000000404067c11 */ /* 0x000fca000f8e10ff */
[----:B--2---:R0:W-:Y:S04]  /*0110*/  @!P0 STS [R6], R5 ;  /* 0x0000000506008388 */ /* 0x0041e80000000800 */
[----:B------:R0:W-:Y:S01]  /*0120*/  @P0 STS [R6], RZ ;  /* 0x000000ff06000388 */ /* 0x0001e20000000800 */
[----:B------:R-:W-:Y:S06]  /*0130*/  BAR.SYNC.DEFER_BLOCKING 0x0 ;  /* 0x0000000000007b1d */ /* 0x000fec0000010000 */
[----:B------:R-:W-:Y:S05]  /*0140*/  BRA.U !UP0, `(.L_x_28) ;  /* 0x00000001085c7547 */ /* 0x000fea000b800000 */
[----:B0-----:R-:W-:Y:S02]  /*0150*/  VIADD R6, R0, 0x1 ;  /* 0x0000000100067836 */ /* 0x001fe40000000000 */
[----:B------:R-:W-:-:S07]  /*0160*/  IMAD.MOV.U32 R5, RZ, RZ, 0x1 ;  /* 0x00000001ff057424 */ /* 0x000fce00078e00ff */
.L_x_31:
[----:B------:R-:W-:Y:S01]  /*0170*/  IMAD.SHL.U32 R7, R5, 0x2, RZ ;  /* 0x0000000205077824 */ /* 0x000fe200078e00ff */
[----:B------:R-:W-:Y:S03]  /*0180*/  BSSY.RECONVERGENT B0, `(.L_x_29) ;  /* 0x000000f000007945 */ /* 0x000fe60003800200 */
[----:B------:R-:W-:-:S05]  /*0190*/  IMAD R8, R6, R7, RZ ;  /* 0x0000000706087224 */ /* 0x000fca00078e02ff */
[----:B------:R-:W-:-:S04]  /*01a0*/  IADD3 R9, PT, PT, R8, -0x1, RZ ;  /* 0xffffffff08097810 */ /* 0x000fc80007ffe0ff */
[----:B------:R-:W-:-:S13]  /*01b0*/  ISETP.GE.U32.AND P0, PT, R9, UR8, PT ;  /* 0x0000000809007c0c */ /* 0x000fda000bf06070 */
[----:B------:R-:W-:Y:S05]  /*01c0*/  @P0 BRA `(.L_x_30) ;  /* 0x0000000000280947 */ /* 0x000fea0003800000 */
[----:B------:R-:W0:Y:S01]  /*01d0*/  S2UR UR5, SR_CgaCtaId ;  /* 0x00000000000579c3 */ /* 0x000e220000008800 */
[----:B------:R-:W-:Y:S01]  /*01e0*/  UMOV UR4, 0x400 ;  /* 0x0000040000047882 */ /* 0x000fe20000000000 */
[----:B------:R-:W-:Y:S01]  /*01f0*/  IMAD.IADD R8, R8, 0x1, -R5 ;  /* 0x0000000108087824 */ /* 0x000fe200078e0a05 */
[----:B0-----:R-:W-:-:S06]  /*0200*/  ULEA UR4, UR5, UR4, 0x18 ;  /* 0x0000000405047291 */ /* 0x001fcc000f8ec0ff */
[----:B------:R-:W-:-:S05]  /*0210*/  LEA R8, R8, UR4, 0x2 ;  /* 0x0000000408087c11 */ /* 0x000fca000f8e10ff */
[----:B------:R-:W-:Y:S02]  /*0220*/  IMAD R5, R5, 0x4, R8 ;  /* 0x0000000405057824 */ /* 0x000fe400078e0208 */
[----:B------:R-:W-:Y:S04]  /*0230*/  LDS R8, [R8+-0x4] ;  /* 0xfffffc0008087984 */ /* 0x000fe80000000800 */
[----:B------:R-:W0:Y:S02]  /*0240*/  LDS R9, [R5+-0x4] ;  /* 0xfffffc0005097984 */ /* 0x000e240000000800 */
[----:B0-----:R-:W-:-:S05]  /*0250*/  FADD R10, R8, R9 ;  /* 0x00000009080a7221 */ /* 0x001fca0000000000 */
[----:B------:R0:W-:Y:S02]  /*0260*/  STS [R5+-0x4], R10 ;  /* 0xfffffc0a05007388 */ /* 0x0001e40000000800 */
.L_x_30:
[----:B------:R-:W-:Y:S05]  /*0270*/  BSYNC.RECONVERGENT B0 ;  /* 0x0000000000007941 */ /* 0x000fea0003800200 */
.L_x_29:
[----:B------:R-:W-:Y:S01]  /*0280*/  BAR.SYNC.DEFER_BLOCKING 0x0 ;  /* 0x0000000000007b1d */ /* 0x000fe20000010000 */
[----:B------:R-:W-:Y:S02]  /*0290*/  ISETP.GE.U32.AND P0, PT, R7, UR8, PT ;  /* 0x0000000807007c0c */ /* 0x000fe4000bf06070 */
[----:B0-----:R-:W-:-:S11]  /*02a0*/  MOV R5, R7 ;  /* 0x0000000700057202 */ /* 0x001fd60000000f00 */
[----:B------:R-:W-:Y:S05]  /*02b0*/  @!P0 BRA `(.L_x_31) ;  /* 0xfffffffc00ac8947 */ /* 0x000fea000383ffff */
.L_x_28:
[----:B------:R-:W-:-:S13]  /*02c0*/  ISETP.GE.U32.AND P0, PT, R7, 0x4, PT ;  /* 0x000000040700780c */ /* 0x000fda0003f06070 */
[----:B------:R-:W-:Y:S05]  /*02d0*/  @!P0 BRA `(.L_x_32) ;  /* 0x0000000000508947 */ /* 0x000fea0003800000 */
[----:B------:R-:W1:Y:S01]  /*02e0*/  S2UR UR5, SR_CgaCtaId ;  /* 0x00000000000579c3 */ /* 0x000e620000008800 */
[----:B------:R-:W-:Y:S01]  /*02f0*/  VIADD R11, R0, 0x1 ;  /* 0x00000001000b7836 */ /* 0x000fe20000000000 */
[----:B------:R-:W-:Y:S02]  /*0300*/  UMOV UR4, 0x400 ;  /* 0x0000040000047882 */ /* 0x000fe40000000000 */
[----:B-1----:R-:W-:-:S12]  /*0310*/  ULEA UR4, UR5, UR4, 0x18 ;  /* 0x0000000405047291 */ /* 0x002fd8000f8ec0ff */
.L_x_33:
[----:B------:R-:W-:-:S05]  /*0320*/  SHF.R.U32.HI R10, RZ, 0x1, R7 ;  /* 0x00000001ff0a7819 */ /* 0x000fca0000011607 */
[----:B0-----:R-:W-:-:S05]  /*0330*/  IMAD R6, R11, R10, RZ ;  /* 0x0000000a0b067224 */ /* 0x001fca00078e02ff */
[----:B------:R-:W-:-:S05]  /*0340*/  LEA.HI R5, R7, R6, RZ, 0x1e ;  /* 0x0000000607057211 */ /* 0x000fca00078ff0ff */
[----:B------:R-:W-:-:S05]  /*0350*/  VIADD R5, R5, 0xffffffff ;  /* 0xffffffff05057836 */ /* 0x000fca0000000000 */
[----:B------:R-:W-:-:S13]  /*0360*/  ISETP.GE.U32.AND P0, PT, R5, UR8, PT ;  /* 0x0000000805007c0c */ /* 0x000fda000bf06070 */
[----:B------:R-:W-:Y:S02]  /*0370*/  @!P0 LEA R5, R6, UR4, 0x2 ;  /* 0x0000000406058c11 */ /* 0x000fe4000f8e10ff */
[----:B------:R-:W-:-:S04]  /*0380*/  @!P0 LOP3.LUT R6, R7, 0x7ffffffc, RZ, 0xc0, !PT ;  /* 0x7ffffffc07068812 */ /* 0x000fc800078ec0ff */
[----:B------:R-:W-:Y:S02]  /*0390*/  @!P0 IADD3 R6, PT, PT, R5, R6, RZ ;  /* 0x0000000605068210 */ /* 0x000fe40007ffe0ff */
[----:B------:R-:W-:Y:S04]  /*03a0*/  @!P0 LDS R5, [R5+-0x4] ;  /* 0xfffffc0005058984 */ /* 0x000fe80000000800 */
[----:B------:R-:W0:Y:S02]  /*03b0*/  @!P0 LDS R8, [R6+-0x4] ;  /* 0xfffffc0006088984 */ /* 0x000e240000000800 */
[----:B0-----:R-:W-:-:S05]  /*03c0*/  @!P0 FADD R9, R5, R8 ;  /* 0x0000000805098221 */ /* 0x001fca0000000000 */
[----:B------:R1:W-:Y:S01]  /*03d0*/  @!P0 STS [R6+-0x4], R9 ;  /* 0xfffffc0906008388 */ /* 0x0003e20000000800 */
[----:B------:R-:W-:Y:S01]  /*03e0*/  BAR.SYNC.DEFER_BLOCKING 0x0 ;  /* 0x0000000000007b1d */ /* 0x000fe20000010000 */
[----:B------:R-:W-:Y:S01]  /*03f0*/  ISETP.GT.U32.AND P0, PT, R7, 0x7, PT ;  /* 0x000000070700780c */ /* 0x000fe20003f04070 */
[----:B------:R-:W-:-:S12]  /*0400*/  IMAD.MOV.U32 R7, RZ, RZ, R10 ;  /* 0x000000ffff077224 */ /* 0x000fd800078e000a */
[----:B-1----:R-:W-:Y:S05]  /*0410*/  @P0 BRA `(.L_x_33) ;  /* 0xfffffffc00c00947 */ /* 0x002fea000383ffff */
.L_x_32:
[----:B------:R-:W1:Y:S02]  /*0420*/  LDCU UR4, c[0x0][0x388] ;  /* 0x00007100ff0477ac */ /* 0x000e640008000800 */
[----:B-1----:R-:W-:-:S13]  /*0430*/  ISETP.GE.AND P0, PT, R4, UR4, PT ;  /* 0x0000000404007c0c */ /* 0x002fda000bf06270 */
[----:B------:R-:W-:Y:S05]  /*0440*/  @P0 EXIT ;  /* 0x000000000000094d */ /* 0x000fea0003800000 */
[----:B------:R-:W1:Y:S01]  /*0450*/  S2UR UR5, SR_CgaCtaId ;  /* 0x00000000000579c3 */ /* 0x000e620000008800 */
[----:B------:R-:W-:Y:S02]  /*0460*/  UMOV UR4, 0x400 ;  /* 0x0000040000047882 */ /* 0x000fe40000000000 */
[----:B-1----:R-:W-:-:S06]  /*0470*/  ULEA UR4, UR5, UR4, 0x18 ;  /* 0x0000000405047291 */ /* 0x002fcc000f8ec0ff */
[----:B------:R-:W-:-:S05]  /*0480*/  LEA R0, R0, UR4, 0x2 ;  /* 0x0000000400007c11 */ /* 0x000fca000f8e10ff */
[----:B0-----:R-:W0:Y:S04]  /*0490*/  LDS R5, [R0] ;  /* 0x0000000000057984 */ /* 0x001e280000000800 */
[----:B0-----:R-:W-:Y:S01]  /*04a0*/  STG.E desc[UR6][R2.64], R5 ;  /* 0x0000000502007986 */ /* 0x001fe2000c101906 */
[----:B------:R-:W-:Y:S05]  /*04b0*/  EXIT ;  /* 0x000000000000794d */ /* 0x000fea0003800000 */
.L_x_34:
        /* <DEDUP_REMOVED lines=12> */
.L_x_42:


//--------------------- .text._Z20prefixSumKoggleStonePfi --------------------------
	.section	.text._Z20prefixSumKoggleStonePfi,"ax",@progbits
	.align	128
        .global         _Z20prefixSumKoggleStonePfi
        .type           _Z20prefixSumKoggleStonePfi,@function
        .size           _Z20prefixSumKoggleStonePfi,(.L_x_43 - _Z20prefixSumKoggleStonePfi)
        .other          _Z20prefixSumKoggleStonePfi,@"STO_CUDA_ENTRY STV_DEFAULT"
_Z20prefixSumKoggleStonePfi:
.text._Z20prefixSumKoggleStonePfi:
        /* <DEDUP_REMOVED lines=13> */
[----:B------:R-:W-:Y:S02]  /*00d0*/  UISETP.GE.U32.AND UP0, UPT, UR8, 0x2, UPT ;  /* 0x000000020800788c */ /* 0x000fe4000bf06070 */
[----:B0-----:R-:W-:-:S06]  /*00e0*/  ULEA UR4, UR5, UR4, 0x18 ;  /* 0x0000000405047291 */ /* 0x001fcc000f8ec0ff */
[----:B------:R-:W-:-:S04]  /*00f0*/  @!P0 MOV R4, UR4 ;  /* 0x0000000400048c02 */ /* 0x000fc80008000f00 */
[----:B------:R-:W-:Y:S01]  /*0100*/  @!P0 LEA R7, R5, R4, 0x2 ;  /* 0x0000000405078211 */ /* 0x000fe200078e10ff */
[----:B------:R-:W-:-:S04]  /*0110*/  @P0 IMAD.U32 R4, RZ, RZ, UR4 ;  /* 0x00000004ff040e24 */ /* 0x000fc8000f8e00ff */
[----:B------:R-:W-:Y:S01]  /*0120*/  IMAD R6, R8, 0x4, R4 ;  /* 0x0000000408067824 */ /* 0x000fe200078e0204 */
[----:B------:R-:W-:Y:S01]  /*0130*/  @P0 LEA R9, R5, R4, 0x2 ;  /* 0x0000000405090211 */ /* 0x000fe200078e10ff */
[----:B--2---:R0:W-:Y:S04]  /*0140*/  @!P0 STS [R7], R0 ;  /* 0x0000000007008388 */ /* 0x0041e80000000800 */
[----:B------:R0:W-:Y:S01]  /*0150*/  @P0 STS [R9], RZ ;  /* 0x000000ff09000388 */ /* 0x0001e20000000800 */
[----:B------:R-:W-:Y:S05]  /*0160*/  BRA.U !UP0, `(.L_x_35) ;  /* 0x0000000108347547 */ /* 0x000fea000b800000 */
[----:B------:R-:W-:-:S05]  /*0170*/  UMOV UR4, 0x1 ;  /* 0x0000000100047882 */ /* 0x000fca0000000000 */
.L_x_36:
[----:B------:R-:W-:Y:S01]  /*0180*/  BAR.SYNC.DEFER_BLOCKING 0x0 ;  /* 0x0000000000007b1d */ /* 0x000fe20000010000 */
[----:B------:R-:W-:-:S13]  /*0190*/  ISETP.GE.U32.AND P0, PT, R8, UR4, PT ;  /* 0x0000000408007c0c */ /* 0x000fda000bf06070 */
[----:B0-----:R-:W-:Y:S01]  /*01a0*/  @P0 IADD3 R7, PT, PT, R8, -UR4, RZ ;  /* 0x8000000408070c10 */ /* 0x001fe2000fffe0ff */
[----:B------:R-:W-:-:S04]  /*01b0*/  USHF.L.U32 UR4, UR4, 0x1, URZ ;  /* 0x0000000104047899 */ /* 0x000fc800080006ff */
[----:B------:R-:W-:Y:S01]  /*01c0*/  @P0 IMAD R7, R7, 0x4, R4 ;  /* 0x0000000407070824 */ /* 0x000fe200078e0204 */
[----:B------:R-:W-:Y:S01]  /*01d0*/  UISETP.GE.U32.AND UP0, UPT, UR4, UR8, UPT ;  /* 0x000000080400728c */ /* 0x000fe2000bf06070 */
[----:B------:R-:W-:Y:S04]  /*01e0*/  @P0 LDS R0, [R6] ;  /* 0x0000000006000984 */ /* 0x000fe80000000800 */
[----:B------:R-:W0:Y:S02]  /*01f0*/  @P0 LDS R7, [R7] ;  /* 0x0000000007070984 */ /* 0x000e240000000800 */
[----:B01----:R-:W-:Y:S01]  /*0200*/  @P0 FADD R9, R0, R7 ;  /* 0x0000000700090221 */ /* 0x003fe20000000000 */
[----:B------:R-:W-:Y:S06]  /*0210*/  BAR.SYNC.DEFER_BLOCKING 0x0 ;  /* 0x0000000000007b1d */ /* 0x000fec0000010000 */
[----:B------:R1:W-:Y:S01]  /*0220*/  @P0 STS [R6], R9 ;  /* 0x0000000906000388 */ /* 0x0003e20000000800 */
[----:B------:R-:W-:Y:S05]  /*0230*/  BRA.U !UP0, `(.L_x_36) ;  /* 0xfffffffd08d07547 */ /* 0x000fea000b83ffff */
.L_x_35:
[----:B------:R-:W2:Y:S02]  /*0240*/  LDCU UR4, c[0x0][0x388] ;  /* 0x00007100ff0477ac */ /* 0x000ea40008000800 */
[----:B--2---:R-:W-:-:S13]  /*0250*/  ISETP.GE.AND P0, PT, R5, UR4, PT ;  /* 0x0000000405007c0c */ /* 0x004fda000bf06270 */
[----:B------:R-:W-:Y:S05]  /*0260*/  @P0 EXIT ;  /* 0x000000000000094d */ /* 0x000fea0003800000 */
[----:B------:R-:W2:Y:S04]  /*0270*/  LDS R5, [R6] ;  /* 0x0000000006057984 */ /* 0x000ea80000000800 */
[----:B--2---:R-:W-:Y:S01]  /*0280*/  STG.E desc[UR6][R2.64], R5 ;  /* 0x0000000502007986 */ /* 0x004fe2000c101906 */
[----:B------:R-:W-:Y:S05]  /*0290*/  EXIT ;  /* 0x000000000000794d */ /* 0x000fea0003800000 */
.L_x_37:
        /* <DEDUP_REMOVED lines=14> */
.L_x_43:


//--------------------- .nv.global.init           --------------------------
	.section	.nv.global.init,"aw",@progbits
.nv.global.init:
	.type		$str,@object
	.size		$str,(.L_44 - $str)
$str:
        /*0000*/ 	.byte	0x25, 0x66, 0x0a, 0x00
.L_44:


//--------------------- .nv.shared._ZN3cub18CUB_300001_SM_10006detail11EmptyKernelIvEEvv --------------------------
	.section	.nv.shared._ZN3cub18CUB_300001_SM_10006detail11EmptyKernelIvEEvv,"aw",@nobits
	.sectionflags	@""
	.align	16
	.zero		1024


//--------------------- .nv.shared.reserved.0     --------------------------
	.section	.nv.shared.reserved.0,"aw",@nobits
	.weak		__nv_reservedSMEM_offset_0_alias
	.size		__nv_reservedSMEM_offset_0_alias, 0, 64
	.other		__nv_reservedSMEM_offset_0_alias,@"STO_CUDA_RESERVED_SHARED STV_DEFAULT"
__nv_reservedSMEM_offset_0_alias:
	.zero		0
	.zero		64


//--------------------- .nv.global                --------------------------
	.section	.nv.global,"aw",@nobits
	.align	4
.nv.global:
	.type		blockCounter,@object
	.size		blockCounter,(_ZN34_INTERNAL_e469ff70_4_k_cu_6a2a1bce6thrust24THRUST_300001_SM_1000_NS12placeholders3_10E - blockCounter)
blockCounter:
	.zero		4
	.type		_ZN34_INTERNAL_e469ff70_4_k_cu_6a2a1bce6thrust24THRUST_300001_SM_1000_NS12placeholders3_10E,@object
	.size		_ZN34_INTERNAL_e469ff70_4_k_cu_6a2a1bce6thrust24THRUST_300001_SM_1000_NS12placeholders3_10E,(_ZN34_INTERNAL_e469ff70_4_k_cu_6a2a1bce4cuda3std3__419piecewise_constructE - _ZN34_INTERNAL_e469ff70_4_k_cu_6a2a1bce6thrust24THRUST_300001_SM_1000_NS12placeholders3_10E)
_ZN34_INTERNAL_e469ff70_4_k_cu_6a2a1bce6thrust24THRUST_300001_SM_1000_NS12placeholders3_10E:
	.zero		1
	.type		_ZN34_INTERNAL_e469ff70_4_k_cu_6a2a1bce4cuda3std3__419piecewise_constructE,@object
	.size		_ZN34_INTERNAL_e469ff70_4_k_cu_6a2a1bce4cuda3std3__419piecewise_constructE,(_ZN34_INTERNAL_e469ff70_4_k_cu_6a2a1bce4cuda3std6ranges3__45__cpo5cdataE - _ZN34_INTERNAL_e469ff70_4_k_cu_6a2a1bce4cuda3std3__419piecewise_constructE)
_ZN34_INTERNAL_e469ff70_4_k_cu_6a2a1bce4cuda3std3__419piecewise_constructE:
	.zero		1
	.type		_ZN34_INTERNAL_e469ff70_4_k_cu_6a2a1bce4cuda3std6ranges3__45__cpo5cdataE,@object
	.size		_ZN34_INTERNAL_e469ff70_4_k_cu_6a2a1bce4cuda3std6ranges3__45__cpo5cdataE,(_ZN34_INTERNAL_e469ff70_4_k_cu_6a2a1bce6thrust24THRUST_300001_SM_1000_NS12placeholders2_2E - _ZN34_INTERNAL_e469ff70_4_k_cu_6a2a1bce4cuda3std6ranges3__45__cpo5cdataE)
_ZN34_INTERNAL_e469ff70_4_k_cu_6a2a1bce4cuda3std6ranges3__45__cpo5cdataE:
	.zero		1
	.type		_ZN34_INTERNAL_e469ff70_4_k_cu_6a2a1bce6thrust24THRUST_300001_SM_1000_NS12placeholders2_2E,@object
	.size		_ZN34_INTERNAL_e469ff70_4_k_cu_6a2a1bce6thrust24THRUST_300001_SM_1000_NS12placeholders2_2E,(_ZN34_INTERNAL_e469ff70_4_k_cu_6a2a1bce4cuda3std3__45__cpo3endE - _ZN34_INTERNAL_e469ff70_4_k_cu_6a2a1bce6thrust24THRUST_300001_SM_1000_NS12placeholders2_2E)
_ZN34_INTERNAL_e469ff70_4_k_cu_6a2a1bce6thrust24THRUST_300001_SM_1000_NS12placeholders2_2E:
	.zero		1
	.type		_ZN34_INTERNAL_e469ff70_4_k_cu_6a2a1bce4cuda3std3__45__cpo3endE,@object
	.size		_ZN34_INTERNAL_e469ff70_4_k_cu_6a2a1bce4cuda3std3__45__cpo3endE,(_ZN34_INTERNAL_e469ff70_4_k_cu_6a2a1bce4cuda3std6ranges3__45__cpo3endE - _ZN34_INTERNAL_e469ff70_4_k_cu_6a2a1bce4cuda3std3__45__cpo3endE)
_ZN34_INTERNAL_e469ff70_4_k_cu_6a2a1bce4cuda3std3__45__cpo3endE:
	.zero		1
	.type		_ZN34_INTERNAL_e469ff70_4_k_cu_6a2a1bce4cuda3std6ranges3__45__cpo3endE,@object
	.size		_ZN34_INTERNAL_e469ff70_4_k_cu_6a2a1bce4cuda3std6ranges3__45__cpo3endE,(_ZN34_INTERNAL_e469ff70_4_k_cu_6a2a1bce6thrust24THRUST_300001_SM_1000_NS12placeholders2_6E - _ZN34_INTERNAL_e469ff70_4_k_cu_6a2a1bce4cuda3std6ranges3__45__cpo3endE)
_ZN34_INTERNAL_e469ff70_4_k_cu_6a2a1bce4cuda3std6ranges3__45__cpo3endE:
	.zero		1
	.type		_ZN34_INTERNAL_e469ff70_4_k_cu_6a2a1bce6thrust24THRUST_300001_SM_1000_NS12placeholders2_6E,@object
	.size		_ZN34_INTERNAL_e469ff70_4_k_cu_6a2a1bce6thrust24THRUST_300001_SM_1000_NS12placeholders2_6E,(_ZN34_INTERNAL_e469ff70_4_k_cu_6a2a1bce4cuda3std3__45__cpo4rendE - _ZN34_INTERNAL_e469ff70_4_k_cu_6a2a1bce6thrust24THRUST_300001_SM_1000_NS12placeholders2_6E)
_ZN34_INTERNAL_e469ff70_4_k_cu_6a2a1bce6thrust24THRUST_300001_SM_1000_NS12placeholders2_6E:
	.zero		1
	.type		_ZN34_INTERNAL_e469ff70_4_k_cu_6a2a1bce4cuda3std3__45__cpo4rendE,@object
	.size		_ZN34_INTERNAL_e469ff70_4_k_cu_6a2a1bce4cuda3std3__45__cpo4rendE,(_ZN34_INTERNAL_e469ff70_4_k_cu_6a2a1bce4cuda3std6ranges3__45__cpo9iter_swapE - _ZN34_INTERNAL_e469ff70_4_k_cu_6a2a1bce4cuda3std3__45__cpo4rendE)
_ZN34_INTERNAL_e469ff70_4_k_cu_6a2a1bce4cuda3std3__45__cpo4rendE:
	.zero		1
	.type		_ZN34_INTERNAL_e469ff70_4_k_cu_6a2a1bce4cuda3std6ranges3__45__cpo9iter_swapE,@object
	.size		_ZN34_INTERNAL_e469ff70_4_k_cu_6a2a1bce4cuda3std6ranges3__45__cpo9iter_swapE,(_ZN34_INTERNAL_e469ff70_4_k_cu_6a2a1bce4cuda3std3__48unexpectE - _ZN34_INTERNAL_e469ff70_4_k_cu_6a2a1bce4cuda3std6ranges3__45__cpo9iter_swapE)
_ZN34_INTERNAL_e469ff70_4_k_cu_6a2a1bce4cuda3std6ranges3__45__cpo9iter_swapE:
	.zero		1
	.type		_ZN34_INTERNAL_e469ff70_4_k_cu_6a2a1bce4cuda3std3__48unexpectE,@object
	.size		_ZN34_INTERNAL_e469ff70_4_k_cu_6a2a1bce4cuda3std3__48unexpectE,(_ZN34_INTERNAL_e469ff70_4_k_cu_6a2a1bce6thrust24THRUST_300001_SM_1000_NS8cuda_cub3parE - _ZN34_INTERNAL_e469ff70_4_k_cu_6a2a1bce4cuda3std3__48unexpectE)
_ZN34_INTERNAL_e469ff70_4_k_cu_6a2a1bce4cuda3std3__48unexpectE:
	.zero		1
	.type		_ZN34_INTERNAL_e469ff70_4_k_cu_6a2a1bce6thrust24THRUST_300001_SM_1000_NS8cuda_cub3parE,@object
	.size		_ZN34_INTERNAL_e469ff70_4_k_cu_6a2a1bce6thrust24THRUST_300001_SM_1000_NS8cuda_cub3parE,(_ZN34_INTERNAL_e469ff70_4_k_cu_6a2a1bce6thrust24THRUST_300001_SM_1000_NS12placeholders2_8E - _ZN34_INTERNAL_e469ff70_4_k_cu_6a2a1bce6thrust24THRUST_300001_SM_1000_NS8cuda_cub3parE)
_ZN34_INTERNAL_e469ff70_4_k_cu_6a2a1bce6thrust24THRUST_300001_SM_1000_NS8cuda_cub3parE:
	.zero		1
	.type		_ZN34_INTERNAL_e469ff70_4_k_cu_6a2a1bce6thrust24THRUST_300001_SM_1000_NS12placeholders2_8E,@object
	.size		_ZN34_INTERNAL_e469ff70_4_k_cu_6a2a1bce6thrust24THRUST_300001_SM_1000_NS12placeholders2_8E,(_ZN34_INTERNAL_e469ff70_4_k_cu_6a2a1bce4cuda3std3__45__cpo5crendE - _ZN34_INTERNAL_e469ff70_4_k_cu_6a2a1bce6thrust24THRUST_300001_SM_1000_NS12placeholders2_8E)
_ZN34_INTERNAL_e469ff70_4_k_cu_6a2a1bce6thrust24THRUST_300001_SM_1000_NS12placeholders2_8E:
	.zero		1
	.type		_ZN34_INTERNAL_e469ff70_4_k_cu_6a2a1bce4cuda3std3__45__cpo5crendE,@object
	.size		_ZN34_INTERNAL_e469ff70_4_k_cu_6a2a1bce4cuda3std3__45__cpo5crendE,(_ZN34_INTERNAL_e469ff70_4_k_cu_6a2a1bce4cuda3std6ranges3__45__cpo4prevE - _ZN34_INTERNAL_e469ff70_4_k_cu_6a2a1bce4cuda3std3__45__cpo5crendE)
_ZN34_INTERNAL_e469ff70_4_k_cu_6a2a1bce4cuda3std3__45__cpo5crendE:
	.zero		1
	.type		_ZN34_INTERNAL_e469ff70_4_k_cu_6a2a1bce4cuda3std6ranges3__45__cpo4prevE,@object
	.size		_ZN34_INTERNAL_e469ff70_4_k_cu_6a2a1bce4cuda3std6ranges3__45__cpo4prevE,(_ZN34_INTERNAL_e469ff70_4_k_cu_6a2a1bce6thrust24THRUST_300001_SM_1000_NS6system6detail10sequential3seqE - _ZN34_INTERNAL_e469ff70_4_k_cu_6a2a1bce4cuda3std6ranges3__45__cpo4prevE)
_ZN34_INTERNAL_e469ff70_4_k_cu_6a2a1bce4cuda3std6ranges3__45__cpo4prevE:
	.zero		1
	.type		_ZN34_INTERNAL_e469ff70_4_k_cu_6a2a1bce6thrust24THRUST_300001_SM_1000_NS6system6detail10sequential3seqE,@object
	.size		_ZN34_INTERNAL_e469ff70_4_k_cu_6a2a1bce6thrust24THRUST_300001_SM_1000_NS6system6detail10sequential3seqE,(_ZN34_INTERNAL_e469ff70_4_k_cu_6a2a1bce4cuda3std6ranges3__45__cpo9iter_moveE - _ZN34_INTERNAL_e469ff70_4_k_cu_6a2a1bce6thrust24THRUST_300001_SM_1000_NS6system6detail10sequential3seqE)
_ZN34_INTERNAL_e469ff70_4_k_cu_6a2a1bce6thrust24THRUST_300001_SM_1000_NS6system6detail10sequential3seqE:
	.zero		1
	.type		_ZN34_INTERNAL_e469ff70_4_k_cu_6a2a1bce4cuda3std6ranges3__45__cpo9iter_moveE,@object
	.size		_ZN34_INTERNAL_e469ff70_4_k_cu_6a2a1bce4cuda3std6ranges3__45__cpo9iter_moveE,(_ZN34_INTERNAL_e469ff70_4_k_cu_6a2a1bce6thrust24THRUST_300001_SM_1000_NS12placeholders2_4E - _ZN34_INTERNAL_e469ff70_4_k_cu_6a2a1bce4cuda3std6ranges3__45__cpo9iter_moveE)
_ZN34_INTERNAL_e469ff70_4_k_cu_6a2a1bce4cuda3std6ranges3__45__cpo9iter_moveE:
	.zero		1
	.type		_ZN34_INTERNAL_e469ff70_4_k_cu_6a2a1bce6thrust24THRUST_300001_SM_1000_NS12placeholders2_4E,@object
	.size		_ZN34_INTERNAL_e469ff70_4_k_cu_6a2a1bce6thrust24THRUST_300001_SM_1000_NS12placeholders2_4E,(_ZN34_INTERNAL_e469ff70_4_k_cu_6a2a1bce4cuda3std3__45__cpo4cendE - _ZN34_INTERNAL_e469ff70_4_k_cu_6a2a1bce6thrust24THRUST_300001_SM_1000_NS12placeholders2_4E)
_ZN34_INTERNAL_e469ff70_4_k_cu_6a2a1bce6thrust24THRUST_300001_SM_1000_NS12placeholders2_4E:
	.zero		1
	.type		_ZN34_INTERNAL_e469ff70_4_k_cu_6a2a1bce4cuda3std3__45__cpo4cendE,@object
	.size		_ZN34_INTERNAL_e469ff70_4_k_cu_6a2a1bce4cuda3std3__45__cpo4cendE,(_ZN34_INTERNAL_e469ff70_4_k_cu_6a2a1bce4cuda3std6ranges3__45__cpo4cendE - _ZN34_INTERNAL_e469ff70_4_k_cu_6a2a1bce4cuda3std3__45__cpo4cendE)
_ZN34_INTERNAL_e469ff70_4_k_cu_6a2a1bce4cuda3std3__45__cpo4cendE:
	.zero		1
	.type		_ZN34_INTERNAL_e469ff70_4_k_cu_6a2a1bce4cuda3std6ranges3__45__cpo4cendE,@object
	.size		_ZN34_INTERNAL_e469ff70_4_k_cu_6a2a1bce4cuda3std6ranges3__45__cpo4cendE,(_ZN34_INTERNAL_e469ff70_4_k_cu_6a2a1bce4cuda3std3__420unreachable_sentinelE - _ZN34_INTERNAL_e469ff70_4_k_cu_6a2a1bce4cuda3std6ranges3__45__cpo4cendE)
_ZN34_INTERNAL_e469ff70_4_k_cu_6a2a1bce4cuda3std6ranges3__45__cpo4cendE:
	.zero		1
	.type		_ZN34_INTERNAL_e469ff70_4_k_cu_6a2a1bce4cuda3std3__420unreachable_sentinelE,@object
	.size		_ZN34_INTERNAL_e469ff70_4_k_cu_6a2a1bce4cuda3std3__420unreachable_sentinelE,(_ZN34_INTERNAL_e469ff70_4_k_cu_6a2a1bce4cuda3std6ranges3__45__cpo5ssizeE - _ZN34_INTERNAL_e469ff70_4_k_cu_6a2a1bce4cuda3std3__420unreachable_sentinelE)
_ZN34_INTERNAL_e469ff70_4_k_cu_6a2a1bce4cuda3std3__420unreachable_sentinelE:
	.zero		1
	.type		_ZN34_INTERNAL_e469ff70_4_k_cu_6a2a1bce4cuda3std6ranges3__45__cpo5ssizeE,@object
	.size		_ZN34_INTERNAL_e469ff70_4_k_cu_6a2a1bce4cuda3std6ranges3__45__cpo5ssizeE,(_ZN34_INTERNAL_e469ff70_4_k_cu_6a2a1bce6thrust24THRUST_300001_SM_1000_NS3seqE - _ZN34_INTERNAL_e469ff70_4_k_cu_6a2a1bce4cuda3std6ranges3__45__cpo5ssizeE)
_ZN34_INTERNAL_e469ff70_4_k_cu_6a2a1bce4cuda3std6ranges3__45__cpo5ssizeE:
	.zero		1
	.type		_ZN34_INTERNAL_e469ff70_4_k_cu_6a2a1bce6thrust24THRUST_300001_SM_1000_NS3seqE,@object
	.size		_ZN34_INTERNAL_e469ff70_4_k_cu_6a2a1bce6thrust24THRUST_300001_SM_1000_NS3seqE,(_ZN34_INTERNAL_e469ff70_4_k_cu_6a2a1bce4cuda3std3__48in_placeE - _ZN34_INTERNAL_e469ff70_4_k_cu_6a2a1bce6thrust24THRUST_300001_SM_1000_NS3seqE)
_ZN34_INTERNAL_e469ff70_4_k_cu_6a2a1bce6thrust24THRUST_300001_SM_1000_NS3seqE:
	.zero		1
	.type		_ZN34_INTERNAL_e469ff70_4_k_cu_6a2a1bce4cuda3std3__48in_placeE,@object
	.size		_ZN34_INTERNAL_e469ff70_4_k_cu_6a2a1bce4cuda3std3__48in_placeE,(_ZN34_INTERNAL_e469ff70_4_k_cu_6a2a1bce4cuda3std6ranges3__45__cpo4sizeE - _ZN34_INTERNAL_e469ff70_4_k_cu_6a2a1bce4cuda3std3__48in_placeE)
_ZN34_INTERNAL_e469ff70_4_k_cu_6a2a1bce4cuda3std3__48in_placeE:
	.zero		1
	.type		_ZN34_INTERNAL_e469ff70_4_k_cu_6a2a1bce4cuda3std6ranges3__45__cpo4sizeE,@object
	.size		_ZN34_INTERNAL_e469ff70_4_k_cu_6a2a1bce4cuda3std6ranges3__45__cpo4sizeE,(_ZN34_INTERNAL_e469ff70_4_k_cu_6a2a1bce6thrust24THRUST_300001_SM_1000_NS12placeholders2_3E - _ZN34_INTERNAL_e469ff70_4_k_cu_6a2a1bce4cuda3std6ranges3__45__cpo4sizeE)
_ZN34_INTERNAL_e469ff70_4_k_cu_6a2a1bce4cuda3std6ranges3__45__cpo4sizeE:
	.zero		1
	.type		_ZN34_INTERNAL_e469ff70_4_k_cu_6a2a1bce6thrust24THRUST_300001_SM_1000_NS12placeholders2_3E,@object
	.size		_ZN34_INTERNAL_e469ff70_4_k_cu_6a2a1bce6thrust24THRUST_300001_SM_1000_NS12placeholders2_3E,(_ZN34_INTERNAL_e469ff70_4_k_cu_6a2a1bce4cuda3std3__45__cpo6cbeginE - _ZN34_INTERNAL_e469ff70_4_k_cu_6a2a1bce6thrust24THRUST_300001_SM_1000_NS12placeholders2_3E)
_ZN34_INTERNAL_e469ff70_4_k_cu_6a2a1bce6thrust24THRUST_300001_SM_1000_NS12placeholders2_3E:
	.zero		1
	.type		_ZN34_INTERNAL_e469ff70_4_k_cu_6a2a1bce4cuda3std3__45__cpo6cbeginE,@object
	.size		_ZN34_INTERNAL_e469ff70_4_k_cu_6a2a1bce4cuda3std3__45__cpo6cbeginE,(_ZN34_INTERNAL_e469ff70_4_k_cu_6a2a1bce4cuda3std6ranges3__45__cpo6cbeginE - _ZN34_INTERNAL_e469ff70_4_k_cu_6a2a1bce4cuda3std3__45__cpo6cbeginE)
_ZN34_INTERNAL_e469ff70_4_k_cu_6a2a1bce4cuda3std3__45__cpo6cbeginE:
	.zero		1
	.type		_ZN34_INTERNAL_e469ff70_4_k_cu_6a2a1bce4cuda3std6ranges3__45__cpo6cbeginE,@object
	.size		_ZN34_INTERNAL_e469ff70_4_k_cu_6a2a1bce4cuda3std6ranges3__45__cpo6cbeginE,(_ZN34_INTERNAL_e469ff70_4_k_cu_6a2a1bce6thrust24THRUST_300001_SM_1000_NS12placeholders2_7E - _ZN34_INTERNAL_e469ff70_4_k_cu_6a2a1bce4cuda3std6ranges3__45__cpo6cbeginE)
_ZN34_INTERNAL_e469ff70_4_k_cu_6a2a1bce4cuda3std6ranges3__45__cpo6cbeginE:
	.zero		1
	.type		_ZN34_INTERNAL_e469ff70_4_k_cu_6a2a1bce6thrust24THRUST_300001_SM_1000_NS12placeholders2_7E,@object
	.size		_ZN34_INTERNAL_e469ff70_4_k_cu_6a2a1bce6thrust24THRUST_300001_SM_1000_NS12placeholders2_7E,(_ZN34_INTERNAL_e469ff70_4_k_cu_6a2a1bce4cuda3std3__45__cpo7crbeginE - _ZN34_INTERNAL_e469ff70_4_k_cu_6a2a1bce6thrust24THRUST_300001_SM_1000_NS12placeholders2_7E)
_ZN34_INTERNAL_e469ff70_4_k_cu_6a2a1bce6thrust24THRUST_300001_SM_1000_NS12placeholders2_7E:
	.zero		1
	.type		_ZN34_INTERNAL_e469ff70_4_k_cu_6a2a1bce4cuda3std3__45__cpo7crbeginE,@object
	.size		_ZN34_INTERNAL_e469ff70_4_k_cu_6a2a1bce4cuda3std3__45__cpo7crbeginE,(_ZN34_INTERNAL_e469ff70_4_k_cu_6a2a1bce4cuda3std6ranges3__45__cpo4nextE - _ZN34_INTERNAL_e469ff70_4_k_cu_6a2a1bce4cuda3std3__45__cpo7crbeginE)
_ZN34_INTERNAL_e469ff70_4_k_cu_6a2a1bce4cuda3std3__45__cpo7crbeginE:
	.zero		1
	.type		_ZN34_INTERNAL_e469ff70_4_k_cu_6a2a1bce4cuda3std6ranges3__45__cpo4nextE,@object
	.size		_ZN34_INTERNAL_e469ff70_4_k_cu_6a2a1bce4cuda3std6ranges3__45__cpo4nextE,(_ZN34_INTERNAL_e469ff70_4_k_cu_6a2a1bce4cuda3std6ranges3__45__cpo4swapE - _ZN34_INTERNAL_e469ff70_4_k_cu_6a2a1bce4cuda3std6ranges3__45__cpo4nextE)
_ZN34_INTERNAL_e469ff70_4_k_cu_6a2a1bce4cuda3std6ranges3__45__cpo4nextE:
	.zero		1
	.type		_ZN34_INTERNAL_e469ff70_4_k_cu_6a2a1bce4cuda3std6ranges3__45__cpo4swapE,@object
	.size		_ZN34_INTERNAL_e469ff70_4_k_cu_6a2a1bce4cuda3std6ranges3__45__cpo4swapE,(_ZN34_INTERNAL_e469ff70_4_k_cu_6a2a1bce6thrust24THRUST_300001_SM_1000_NS8cuda_cub10par_nosyncE - _ZN34_INTERNAL_e469ff70_4_k_cu_6a2a1bce4cuda3std6ranges3__45__cpo4swapE)
_ZN34_INTERNAL_e469ff70_4_k_cu_6a2a1bce4cuda3std6ranges3__45__cpo4swapE:
	.zero		1
	.type		_ZN34_INTERNAL_e469ff70_4_k_cu_6a2a1bce6thrust24THRUST_300001_SM_1000_NS8cuda_cub10par_nosyncE,@object
	.size		_ZN34_INTERNAL_e469ff70_4_k_cu_6a2a1bce6thrust24THRUST_300001_SM_1000_NS8cuda_cub10par_nosyncE,(_ZN34_INTERNAL_e469ff70_4_k_cu_6a2a1bce6thrust24THRUST_300001_SM_1000_NS12placeholders2_9E - _ZN34_INTERNAL_e469ff70_4_k_cu_6a2a1bce6thrust24THRUST_300001_SM_1000_NS8cuda_cub10par_nosyncE)
_ZN34_INTERNAL_e469ff70_4_k_cu_6a2a1bce6thrust24THRUST_300001_SM_1000_NS8cuda_cub10par_nosyncE:
	.zero		1
	.type		_ZN34_INTERNAL_e469ff70_4_k_cu_6a2a1bce6thrust24THRUST_300001_SM_1000_NS12placeholders2_9E,@object
	.size		_ZN34_INTERNAL_e469ff70_4_k_cu_6a2a1bce6thrust24THRUST_300001_SM_1000_NS12placeholders2_9E,(_ZN34_INTERNAL_e469ff70_4_k_cu_6a2a1bce4cuda3std3__436_GLOBAL__N__e469ff70_4_k_cu_6a2a1bce6ignoreE - _ZN34_INTERNAL_e469ff70_4_k_cu_6a2a1bce6thrust24THRUST_300001_SM_1000_NS12placeholders2_9E)
_ZN34_INTERNAL_e469ff70_4_k_cu_6a2a1bce6thrust24THRUST_300001_SM_1000_NS12placeholders2_9E:
	.zero		1
	.type		_ZN34_INTERNAL_e469ff70_4_k_cu_6a2a1bce4cuda3std3__436_GLOBAL__N__e469ff70_4_k_cu_6a2a1bce6ignoreE,@object
	.size		_ZN34_INTERNAL_e469ff70_4_k_cu_6a2a1bce4cuda3std3__436_GLOBAL__N__e469ff70_4_k_cu_6a2a1bce6ignoreE,(_ZN34_INTERNAL_e469ff70_4_k_cu_6a2a1bce4cuda3std6ranges3__45__cpo4dataE - _ZN34_INTERNAL_e469ff70_4_k_cu_6a2a1bce4cuda3std3__436_GLOBAL__N__e469ff70_4_k_cu_6a2a1bce6ignoreE)
_ZN34_INTERNAL_e469ff70_4_k_cu_6a2a1bce4cuda3std3__436_GLOBAL__N__e469ff70_4_k_cu_6a2a1bce6ignoreE:
	.zero		1
	.type		_ZN34_INTERNAL_e469ff70_4_k_cu_6a2a1bce4cuda3std6ranges3__45__cpo4dataE,@object
	.size		_ZN34_INTERNAL_e469ff70_4_k_cu_6a2a1bce4cuda3std6ranges3__45__cpo4dataE,(_ZN34_INTERNAL_e469ff70_4_k_cu_6a2a1bce6thrust24THRUST_300001_SM_1000_NS12placeholders2_1E - _ZN34_INTERNAL_e469ff70_4_k_cu_6a2a1bce4cuda3std6ranges3__45__cpo4dataE)
_ZN34_INTERNAL_e469ff70_4_k_cu_6a2a1bce4cuda3std6ranges3__45__cpo4dataE:
	.zero		1
	.type		_ZN34_INTERNAL_e469ff70_4_k_cu_6a2a1bce6thrust24THRUST_300001_SM_1000_NS12placeholders2_1E,@object
	.size		_ZN34_INTERNAL_e469ff70_4_k_cu_6a2a1bce6thrust24THRUST_300001_SM_1000_NS12placeholders2_1E,(_ZN34_INTERNAL_e469ff70_4_k_cu_6a2a1bce4cuda3std3__45__cpo5beginE - _ZN34_INTERNAL_e469ff70_4_k_cu_6a2a1bce6thrust24THRUST_300001_SM_1000_NS12placeholders2_1E)
_ZN34_INTERNAL_e469ff70_4_k_cu_6a2a1bce6thrust24THRUST_300001_SM_1000_NS12placeholders2_1E:
	.zero		1
	.type		_ZN34_INTERNAL_e469ff70_4_k_cu_6a2a1bce4cuda3std3__45__cpo5beginE,@object
	.size		_ZN34_INTERNAL_e469ff70_4_k_cu_6a2a1bce4cuda3std3__45__cpo5beginE,(_ZN34_INTERNAL_e469ff70_4_k_cu_6a2a1bce4cuda3std6ranges3__45__cpo5beginE - _ZN34_INTERNAL_e469ff70_4_k_cu_6a2a1bce4cuda3std3__45__cpo5beginE)
_ZN34_INTERNAL_e469ff70_4_k_cu_6a2a1bce4cuda3std3__45__cpo5beginE:
	.zero		1
	.type		_ZN34_INTERNAL_e469ff70_4_k_cu_6a2a1bce4cuda3std6ranges3__45__cpo5beginE,@object
	.size		_ZN34_INTERNAL_e469ff70_4_k_cu_6a2a1bce4cuda3std6ranges3__45__cpo5beginE,(_ZN34_INTERNAL_e469ff70_4_k_cu_6a2a1bce6thrust24THRUST_300001_SM_1000_NS12placeholders2_5E - _ZN34_INTERNAL_e469ff70_4_k_cu_6a2a1bce4cuda3std6ranges3__45__cpo5beginE)
_ZN34_INTERNAL_e469ff70_4_k_cu_6a2a1bce4cuda3std6ranges3__45__cpo5beginE:
	.zero		1
	.type		_ZN34_INTERNAL_e469ff70_4_k_cu_6a2a1bce6thrust24THRUST_300001_SM_1000_NS12placeholders2_5E,@object
	.size		_ZN34_INTERNAL_e469ff70_4_k_cu_6a2a1bce6thrust24THRUST_300001_SM_1000_NS12placeholders2_5E,(_ZN34_INTERNAL_e469ff70_4_k_cu_6a2a1bce4cuda3std3__45__cpo6rbeginE - _ZN34_INTERNAL_e469ff70_4_k_cu_6a2a1bce6thrust24THRUST_300001_SM_1000_NS12placeholders2_5E)
_ZN34_INTERNAL_e469ff70_4_k_cu_6a2a1bce6thrust24THRUST_300001_SM_1000_NS12placeholders2_5E:
	.zero		1
	.type		_ZN34_INTERNAL_e469ff70_4_k_cu_6a2a1bce4cuda3std3__45__cpo6rbeginE,@object
	.size		_ZN34_INTERNAL_e469ff70_4_k_cu_6a2a1bce4cuda3std3__45__cpo6rbeginE,(_ZN34_INTERNAL_e469ff70_4_k_cu_6a2a1bce4cuda3std6ranges3__45__cpo7advanceE - _ZN34_INTERNAL_e469ff70_4_k_cu_6a2a1bce4cuda3std3__45__cpo6rbeginE)
_ZN34_INTERNAL_e469ff70_4_k_cu_6a2a1bce4cuda3std3__45__cpo6rbeginE:
	.zero		1
	.type		_ZN34_INTERNAL_e469ff70_4_k_cu_6a2a1bce4cuda3std6ranges3__45__cpo7advanceE,@object
	.size		_ZN34_INTERNAL_e469ff70_4_k_cu_6a2a1bce4cuda3std6ranges3__45__cpo7advanceE,(_ZN34_INTERNAL_e469ff70_4_k_cu_6a2a1bce4cuda3std3__47nulloptE - _ZN34_INTERNAL_e469ff70_4_k_cu_6a2a1bce4cuda3std6ranges3__45__cpo7advanceE)
_ZN34_INTERNAL_e469ff70_4_k_cu_6a2a1bce4cuda3std6ranges3__45__cpo7advanceE:
	.zero		1
	.type		_ZN34_INTERNAL_e469ff70_4_k_cu_6a2a1bce4cuda3std3__47nulloptE,@object
	.size		_ZN34_INTERNAL_e469ff70_4_k_cu_6a2a1bce4cuda3std3__47nulloptE,(_ZN34_INTERNAL_e469ff70_4_k_cu_6a2a1bce4cuda3std6ranges3__45__cpo8distanceE - _ZN34_INTERNAL_e469ff70_4_k_cu_6a2a1bce4cuda3std3__47nulloptE)
_ZN34_INTERNAL_e469ff70_4_k_cu_6a2a1bce4cuda3std3__47nulloptE:
	.zero		1
	.type		_ZN34_INTERNAL_e469ff70_4_k_cu_6a2a1bce4cuda3std6ranges3__45__cpo8distanceE,@object
	.size		_ZN34_INTERNAL_e469ff70_4_k_cu_6a2a1bce4cuda3std6ranges3__45__cpo8distanceE,(.L_29 - _ZN34_INTERNAL_e469ff70_4_k_cu_6a2a1bce4cuda3std6ranges3__45__cpo8distanceE)
_ZN34_INTERNAL_e469ff70_4_k_cu_6a2a1bce4cuda3std6ranges3__45__cpo8distanceE:
	.zero		1
.L_29:


//--------------------- .nv.shared._Z19prefixSumSinglePassPfS_S_i --------------------------
	.section	.nv.shared._Z19prefixSumSinglePassPfS_S_i,"aw",@nobits
	.sectionflags	@""
	.align	16
.nv.shared._Z19prefixSumSinglePassPfS_S_i:
	.zero		37904


//--------------------- .nv.shared._Z14addLastElementPfS_i --------------------------
	.section	.nv.shared._Z14addLastElementPfS_i,"aw",@nobits
	.sectionflags	@""
	.align	16
	.zero		1024


//--------------------- .nv.shared._Z16prefixSumOnBlockPfS_i --------------------------
	.section	.nv.shared._Z16prefixSumOnBlockPfS_i,"aw",@nobits
	.sectionflags	@""
	.align	16
.nv.shared._Z16prefixSumOnBlockPfS_i:
	.zero		37888


//--------------------- .nv.shared._Z18prefixSumBrentKungPfi --------------------------
	.section	.nv.shared._Z18prefixSumBrentKungPfi,"aw",@nobits
	.sectionflags	@""
	.align	16
	.zero		1024


//--------------------- .nv.shared._Z20prefixSumKoggleStonePfi --------------------------
	.section	.nv.shared._Z20prefixSumKoggleStonePfi,"aw",@nobits
	.sectionflags	@""
	.align	16
	.zero		1024


//--------------------- .nv.constant0._ZN3cub18CUB_300001_SM_10006detail11EmptyKernelIvEEvv --------------------------
	.section	.nv.constant0._ZN3cub18CUB_300001_SM_10006detail11EmptyKernelIvEEvv,"a",@progbits
	.sectionflags	@""
	.align	4
.nv.constant0._ZN3cub18CUB_300001_SM_10006detail11EmptyKernelIvEEvv:
	.zero		896


//--------------------- .nv.constant0._Z19prefixSumSinglePassPfS_S_i --------------------------
	.section	.nv.constant0._Z19prefixSumSinglePassPfS_S_i,"a",@progbits
	.sectionflags	@""
	.align	4
.nv.constant0._Z19prefixSumSinglePassPfS_S_i:
	.zero		924


//--------------------- .nv.constant0._Z14addLastElementPfS_i --------------------------
	.section	.nv.constant0._Z14addLastElementPfS_i,"a",@progbits
	.sectionflags	@""
	.align	4
.nv.constant0._Z14addLastElementPfS_i:
	.zero		916


//--------------------- .nv.constant0._Z16prefixSumOnBlockPfS_i --------------------------
	.section	.nv.constant0._Z16prefixSumOnBlockPfS_i,"a",@progbits
	.sectionflags	@""
	.align	4
.nv.constant0._Z16prefixSumOnBlockPfS_i:
	.zero		916


//--------------------- .nv.constant0._Z18prefixSumBrentKungPfi --------------------------
	.section	.nv.constant0._Z18prefixSumBrentKungPfi,"a",@progbits
	.sectionflags	@""
	.align	4
.nv.constant0._Z18prefixSumBrentKungPfi:
	.zero		908


//--------------------- .nv.constant0._Z20prefixSumKoggleStonePfi --------------------------
	.section	.nv.constant0._Z20prefixSumKoggleStonePfi,"a",@progbits
	.sectionflags	@""
	.align	4
.nv.constant0._Z20prefixSumKoggleStonePfi:
	.zero		908


//--------------------- SYMBOLS --------------------------

	.type		.nv.reservedSmem.offset0,@object
	.size		.nv.reservedSmem.offset0,0x4
	.type		.nv.reservedSmem.cap,@object
	.size		.nv.reservedSmem.cap,0x4
	.type		vprintf,@function
